//
// Generated by NVIDIA NVVM Compiler
//
// Compiler Build ID: CL-36424714
// Cuda compilation tools, release 13.0, V13.0.88
// Based on NVVM 20.0.0
//

.version 9.0
.target sm_100
.address_size 64

	// .globl	_Z17mat_mul_knl_naivePfS_S_iii
// _ZZ17mat_mul_knl_tiledPfS_S_iiiE6A_tile has been demoted
// _ZZ17mat_mul_knl_tiledPfS_S_iiiE6B_tile has been demoted

.visible .entry _Z17mat_mul_knl_naivePfS_S_iii(
	.param .u64 .ptr .align 1 _Z17mat_mul_knl_naivePfS_S_iii_param_0,
	.param .u64 .ptr .align 1 _Z17mat_mul_knl_naivePfS_S_iii_param_1,
	.param .u64 .ptr .align 1 _Z17mat_mul_knl_naivePfS_S_iii_param_2,
	.param .u32 _Z17mat_mul_knl_naivePfS_S_iii_param_3,
	.param .u32 _Z17mat_mul_knl_naivePfS_S_iii_param_4,
	.param .u32 _Z17mat_mul_knl_naivePfS_S_iii_param_5
)
{
	.reg .pred 	%p<13>;
	.reg .b32 	%r<41>;
	.reg .b32 	%f<70>;
	.reg .b64 	%rd<53>;

	ld.param.u64 	%rd7, [_Z17mat_mul_knl_naivePfS_S_iii_param_0];
	ld.param.u64 	%rd8, [_Z17mat_mul_knl_naivePfS_S_iii_param_1];
	ld.param.u64 	%rd6, [_Z17mat_mul_knl_naivePfS_S_iii_param_2];
	ld.param.u32 	%r20, [_Z17mat_mul_knl_naivePfS_S_iii_param_3];
	ld.param.u32 	%r18, [_Z17mat_mul_knl_naivePfS_S_iii_param_4];
	ld.param.u32 	%r19, [_Z17mat_mul_knl_naivePfS_S_iii_param_5];
	cvta.to.global.u64 	%rd1, %rd8;
	cvta.to.global.u64 	%rd2, %rd7;
	mov.u32 	%r21, %ntid.y;
	mov.u32 	%r22, %ctaid.y;
	mov.u32 	%r23, %tid.y;
	mad.lo.s32 	%r1, %r21, %r22, %r23;
	mov.u32 	%r24, %ntid.x;
	mov.u32 	%r25, %ctaid.x;
	mov.u32 	%r26, %tid.x;
	mad.lo.s32 	%r2, %r24, %r25, %r26;
	setp.ge.s32 	%p1, %r1, %r20;
	setp.ge.s32 	%p2, %r2, %r19;
	or.pred  	%p3, %p1, %p2;
	@%p3 bra 	$L__BB0_14;
	setp.lt.s32 	%p4, %r18, 1;
	mov.f32 	%f69, 0f00000000;
	@%p4 bra 	$L__BB0_13;
	mul.lo.s32 	%r3, %r18, %r1;
	and.b32  	%r4, %r18, 7;
	setp.lt.u32 	%p5, %r18, 8;
	mov.f32 	%f69, 0f00000000;
	mov.b32 	%r39, 0;
	@%p5 bra 	$L__BB0_5;
	and.b32  	%r39, %r18, 2147483640;
	neg.s32 	%r37, %r39;
	shl.b32 	%r7, %r19, 3;
	mul.wide.u32 	%rd9, %r3, 4;
	add.s64 	%rd10, %rd9, %rd2;
	add.s64 	%rd52, %rd10, 16;
	mov.f32 	%f69, 0f00000000;
	mul.wide.s32 	%rd13, %r19, 4;
	mov.u32 	%r36, %r2;
$L__BB0_4:
	.pragma "nounroll";
	ld.global.f32 	%f17, [%rd52+-16];
	mul.wide.s32 	%rd11, %r36, 4;
	add.s64 	%rd12, %rd1, %rd11;
	ld.global.f32 	%f18, [%rd12];
	fma.rn.f32 	%f19, %f17, %f18, %f69;
	ld.global.f32 	%f20, [%rd52+-12];
	add.s64 	%rd14, %rd12, %rd13;
	ld.global.f32 	%f21, [%rd14];
	fma.rn.f32 	%f22, %f20, %f21, %f19;
	ld.global.f32 	%f23, [%rd52+-8];
	add.s64 	%rd15, %rd14, %rd13;
	ld.global.f32 	%f24, [%rd15];
	fma.rn.f32 	%f25, %f23, %f24, %f22;
	ld.global.f32 	%f26, [%rd52+-4];
	add.s64 	%rd16, %rd15, %rd13;
	ld.global.f32 	%f27, [%rd16];
	fma.rn.f32 	%f28, %f26, %f27, %f25;
	ld.global.f32 	%f29, [%rd52];
	add.s64 	%rd17, %rd16, %rd13;
	ld.global.f32 	%f30, [%rd17];
	fma.rn.f32 	%f31, %f29, %f30, %f28;
	ld.global.f32 	%f32, [%rd52+4];
	add.s64 	%rd18, %rd17, %rd13;
	ld.global.f32 	%f33, [%rd18];
	fma.rn.f32 	%f34, %f32, %f33, %f31;
	ld.global.f32 	%f35, [%rd52+8];
	add.s64 	%rd19, %rd18, %rd13;
	ld.global.f32 	%f36, [%rd19];
	fma.rn.f32 	%f37, %f35, %f36, %f34;
	ld.global.f32 	%f38, [%rd52+12];
	add.s64 	%rd20, %rd19, %rd13;
	ld.global.f32 	%f39, [%rd20];
	fma.rn.f32 	%f69, %f38, %f39, %f37;
	add.s32 	%r37, %r37, 8;
	add.s32 	%r36, %r36, %r7;
	add.s64 	%rd52, %rd52, 32;
	setp.ne.s32 	%p6, %r37, 0;
	@%p6 bra 	$L__BB0_4;
$L__BB0_5:
	setp.eq.s32 	%p7, %r4, 0;
	@%p7 bra 	$L__BB0_13;
	and.b32  	%r13, %r18, 3;
	setp.lt.u32 	%p8, %r4, 4;
	@%p8 bra 	$L__BB0_8;
	add.s32 	%r28, %r39, %r3;
	mul.wide.u32 	%rd21, %r28, 4;
	add.s64 	%rd22, %rd2, %rd21;
	ld.global.f32 	%f41, [%rd22];
	mad.lo.s32 	%r29, %r39, %r19, %r2;
	mul.wide.s32 	%rd23, %r29, 4;
	add.s64 	%rd24, %rd1, %rd23;
	ld.global.f32 	%f42, [%rd24];
	fma.rn.f32 	%f43, %f41, %f42, %f69;
	cvt.u64.u32 	%rd25, %r3;
	cvt.u64.u32 	%rd26, %r39;
	add.s64 	%rd27, %rd26, %rd25;
	shl.b64 	%rd28, %rd27, 2;
	add.s64 	%rd29, %rd2, %rd28;
	ld.global.f32 	%f44, [%rd29+4];
	mul.wide.s32 	%rd30, %r19, 4;
	add.s64 	%rd31, %rd24, %rd30;
	ld.global.f32 	%f45, [%rd31];
	fma.rn.f32 	%f46, %f44, %f45, %f43;
	ld.global.f32 	%f47, [%rd29+8];
	add.s64 	%rd32, %rd31, %rd30;
	ld.global.f32 	%f48, [%rd32];
	fma.rn.f32 	%f49, %f47, %f48, %f46;
	ld.global.f32 	%f50, [%rd29+12];
	add.s64 	%rd33, %rd32, %rd30;
	ld.global.f32 	%f51, [%rd33];
	fma.rn.f32 	%f69, %f50, %f51, %f49;
	add.s32 	%r39, %r39, 4;
$L__BB0_8:
	setp.eq.s32 	%p9, %r13, 0;
	@%p9 bra 	$L__BB0_13;
	setp.eq.s32 	%p10, %r13, 1;
	@%p10 bra 	$L__BB0_11;
	add.s32 	%r30, %r39, %r3;
	mul.wide.u32 	%rd34, %r30, 4;
	add.s64 	%rd35, %rd2, %rd34;
	ld.global.f32 	%f53, [%rd35];
	mad.lo.s32 	%r31, %r39, %r19, %r2;
	mul.wide.s32 	%rd36, %r31, 4;
	add.s64 	%rd37, %rd1, %rd36;
	ld.global.f32 	%f54, [%rd37];
	fma.rn.f32 	%f55, %f53, %f54, %f69;
	cvt.u64.u32 	%rd38, %r3;
	cvt.u64.u32 	%rd39, %r39;
	add.s64 	%rd40, %rd39, %rd38;
	shl.b64 	%rd41, %rd40, 2;
	add.s64 	%rd42, %rd2, %rd41;
	ld.global.f32 	%f56, [%rd42+4];
	mul.wide.s32 	%rd43, %r19, 4;
	add.s64 	%rd44, %rd37, %rd43;
	ld.global.f32 	%f57, [%rd44];
	fma.rn.f32 	%f69, %f56, %f57, %f55;
	add.s32 	%r39, %r39, 2;
$L__BB0_11:
	and.b32  	%r32, %r18, 1;
	setp.eq.b32 	%p11, %r32, 1;
	not.pred 	%p12, %p11;
	@%p12 bra 	$L__BB0_13;
	add.s32 	%r33, %r39, %r3;
	mul.wide.u32 	%rd45, %r33, 4;
	add.s64 	%rd46, %rd2, %rd45;
	ld.global.f32 	%f58, [%rd46];
	mad.lo.s32 	%r34, %r39, %r19, %r2;
	mul.wide.s32 	%rd47, %r34, 4;
	add.s64 	%rd48, %rd1, %rd47;
	ld.global.f32 	%f59, [%rd48];
	fma.rn.f32 	%f69, %f58, %f59, %f69;
$L__BB0_13:
	mad.lo.s32 	%r35, %r19, %r1, %r2;
	cvta.to.global.u64 	%rd49, %rd6;
	mul.wide.s32 	%rd50, %r35, 4;
	add.s64 	%rd51, %rd49, %rd50;
	ld.global.f32 	%f60, [%rd51];
	add.f32 	%f61, %f69, %f60;
	st.global.f32 	[%rd51], %f61;
$L__BB0_14:
	ret;

}
	// .globl	_Z17mat_mul_knl_tiledPfS_S_iii
.visible .entry _Z17mat_mul_knl_tiledPfS_S_iii(
	.param .u64 .ptr .align 1 _Z17mat_mul_knl_tiledPfS_S_iii_param_0,
	.param .u64 .ptr .align 1 _Z17mat_mul_knl_tiledPfS_S_iii_param_1,
	.param .u64 .ptr .align 1 _Z17mat_mul_knl_tiledPfS_S_iii_param_2,
	.param .u32 _Z17mat_mul_knl_tiledPfS_S_iii_param_3,
	.param .u32 _Z17mat_mul_knl_tiledPfS_S_iii_param_4,
	.param .u32 _Z17mat_mul_knl_tiledPfS_S_iii_param_5
)
{
	.reg .pred 	%p<19>;
	.reg .b32 	%r<100>;
	.reg .b32 	%f<100>;
	.reg .b64 	%rd<28>;
	// demoted variable
	.shared .align 4 .b8 _ZZ17mat_mul_knl_tiledPfS_S_iiiE6A_tile[36];
	// demoted variable
	.shared .align 4 .b8 _ZZ17mat_mul_knl_tiledPfS_S_iiiE6B_tile[36];
	ld.param.u64 	%rd6, [_Z17mat_mul_knl_tiledPfS_S_iii_param_1];
	ld.param.u32 	%r58, [_Z17mat_mul_knl_tiledPfS_S_iii_param_3];
	ld.param.u32 	%r56, [_Z17mat_mul_knl_tiledPfS_S_iii_param_4];
	ld.param.u32 	%r57, [_Z17mat_mul_knl_tiledPfS_S_iii_param_5];
	cvta.to.global.u64 	%rd1, %rd6;
	mov.u32 	%r59, %ctaid.y;
	mov.u32 	%r1, %tid.y;
	mad.lo.s32 	%r2, %r59, 3, %r1;
	mov.u32 	%r60, %ctaid.x;
	mul.lo.s32 	%r3, %r60, 3;
	mov.u32 	%r4, %tid.x;
	add.s32 	%r5, %r3, %r4;
	setp.ge.s32 	%p1, %r2, %r58;
	setp.ge.s32 	%p2, %r5, %r57;
	or.pred  	%p3, %p1, %p2;
	@%p3 bra 	$L__BB1_29;
	setp.lt.s32 	%p4, %r56, 1;
	mov.f32 	%f99, 0f00000000;
	@%p4 bra 	$L__BB1_28;
	add.s32 	%r6, %r56, 2;
	mul.hi.u32 	%r62, %r6, -1431655765;
	shr.u32 	%r7, %r62, 1;
	mul.lo.s32 	%r63, %r1, 12;
	mov.u32 	%r64, _ZZ17mat_mul_knl_tiledPfS_S_iiiE6A_tile;
	add.s32 	%r8, %r64, %r63;
	shl.b32 	%r65, %r4, 2;
	add.s32 	%r9, %r8, %r65;
	mul.lo.s32 	%r10, %r56, %r2;
	mov.u32 	%r66, _ZZ17mat_mul_knl_tiledPfS_S_iiiE6B_tile;
	add.s32 	%r12, %r66, %r65;
	add.s32 	%r11, %r12, %r63;
	and.b32  	%r13, %r7, 3;
	setp.lt.u32 	%p5, %r56, 10;
	mov.f32 	%f99, 0f00000000;
	mov.b32 	%r94, 0;
	@%p5 bra 	$L__BB1_21;
	and.b32  	%r94, %r7, 1073741820;
	and.b32  	%r69, %r7, 1073741820;
	neg.s32 	%r93, %r69;
	add.s32 	%r92, %r1, 6;
	add.s32 	%r70, %r1, 9;
	mad.lo.s32 	%r71, %r57, %r70, %r4;
	add.s32 	%r91, %r71, %r3;
	mad.lo.s32 	%r72, %r57, %r92, %r4;
	add.s32 	%r90, %r72, %r3;
	add.s32 	%r73, %r1, 3;
	mad.lo.s32 	%r74, %r57, %r73, %r4;
	add.s32 	%r89, %r74, %r3;
	mad.lo.s32 	%r75, %r1, %r57, %r4;
	add.s32 	%r88, %r75, %r3;
	add.s32 	%r87, %r4, 6;
	add.s32 	%r86, %r4, %r10;
	mov.f32 	%f99, 0f00000000;
$L__BB1_4:
	ld.param.u64 	%rd25, [_Z17mat_mul_knl_tiledPfS_S_iii_param_0];
	mul.wide.s32 	%rd7, %r86, 4;
	cvta.to.global.u64 	%rd8, %rd25;
	add.s64 	%rd9, %rd8, %rd7;
	add.s64 	%rd2, %rd9, 24;
	add.s32 	%r76, %r87, -6;
	setp.ge.s32 	%p6, %r76, %r56;
	mov.f32 	%f86, 0f00000000;
	@%p6 bra 	$L__BB1_6;
	ld.global.f32 	%f86, [%rd2+-24];
$L__BB1_6:
	st.shared.f32 	[%r9], %f86;
	add.s32 	%r77, %r92, -6;
	setp.ge.s32 	%p7, %r77, %r56;
	mov.f32 	%f87, 0f00000000;
	@%p7 bra 	$L__BB1_8;
	mul.wide.s32 	%rd10, %r88, 4;
	add.s64 	%rd11, %rd1, %rd10;
	ld.global.f32 	%f87, [%rd11];
$L__BB1_8:
	st.shared.f32 	[%r11], %f87;
	bar.sync 	0;
	ld.shared.f32 	%f38, [%r8];
	ld.shared.f32 	%f39, [%r12];
	fma.rn.f32 	%f40, %f38, %f39, %f99;
	ld.shared.f32 	%f41, [%r8+4];
	ld.shared.f32 	%f42, [%r12+12];
	fma.rn.f32 	%f43, %f41, %f42, %f40;
	ld.shared.f32 	%f44, [%r8+8];
	ld.shared.f32 	%f45, [%r12+24];
	fma.rn.f32 	%f6, %f44, %f45, %f43;
	bar.sync 	0;
	add.s32 	%r78, %r87, -3;
	setp.ge.s32 	%p8, %r78, %r56;
	mov.f32 	%f88, 0f00000000;
	@%p8 bra 	$L__BB1_10;
	ld.global.f32 	%f88, [%rd2+-12];
$L__BB1_10:
	st.shared.f32 	[%r9], %f88;
	add.s32 	%r79, %r92, -3;
	setp.ge.s32 	%p9, %r79, %r56;
	mov.f32 	%f89, 0f00000000;
	@%p9 bra 	$L__BB1_12;
	mul.wide.s32 	%rd12, %r89, 4;
	add.s64 	%rd13, %rd1, %rd12;
	ld.global.f32 	%f89, [%rd13];
$L__BB1_12:
	st.shared.f32 	[%r11], %f89;
	bar.sync 	0;
	ld.shared.f32 	%f48, [%r8];
	ld.shared.f32 	%f49, [%r12];
	fma.rn.f32 	%f50, %f48, %f49, %f6;
	ld.shared.f32 	%f51, [%r8+4];
	ld.shared.f32 	%f52, [%r12+12];
	fma.rn.f32 	%f53, %f51, %f52, %f50;
	ld.shared.f32 	%f54, [%r8+8];
	ld.shared.f32 	%f55, [%r12+24];
	fma.rn.f32 	%f11, %f54, %f55, %f53;
	bar.sync 	0;
	setp.ge.s32 	%p10, %r87, %r56;
	mov.f32 	%f90, 0f00000000;
	@%p10 bra 	$L__BB1_14;
	ld.global.f32 	%f90, [%rd2];
$L__BB1_14:
	st.shared.f32 	[%r9], %f90;
	setp.ge.s32 	%p11, %r92, %r56;
	mov.f32 	%f91, 0f00000000;
	@%p11 bra 	$L__BB1_16;
	mul.wide.s32 	%rd14, %r90, 4;
	add.s64 	%rd15, %rd1, %rd14;
	ld.global.f32 	%f91, [%rd15];
$L__BB1_16:
	st.shared.f32 	[%r11], %f91;
	bar.sync 	0;
	ld.shared.f32 	%f58, [%r8];
	ld.shared.f32 	%f59, [%r12];
	fma.rn.f32 	%f60, %f58, %f59, %f11;
	ld.shared.f32 	%f61, [%r8+4];
	ld.shared.f32 	%f62, [%r12+12];
	fma.rn.f32 	%f63, %f61, %f62, %f60;
	ld.shared.f32 	%f64, [%r8+8];
	ld.shared.f32 	%f65, [%r12+24];
	fma.rn.f32 	%f16, %f64, %f65, %f63;
	bar.sync 	0;
	add.s32 	%r80, %r87, 3;
	setp.ge.s32 	%p12, %r80, %r56;
	mov.f32 	%f92, 0f00000000;
	@%p12 bra 	$L__BB1_18;
	ld.global.f32 	%f92, [%rd2+12];
$L__BB1_18:
	st.shared.f32 	[%r9], %f92;
	add.s32 	%r81, %r92, 3;
	setp.ge.s32 	%p13, %r81, %r56;
	mov.f32 	%f93, 0f00000000;
	@%p13 bra 	$L__BB1_20;
	mul.wide.s32 	%rd16, %r91, 4;
	add.s64 	%rd17, %rd1, %rd16;
	ld.global.f32 	%f93, [%rd17];
$L__BB1_20:
	st.shared.f32 	[%r11], %f93;
	bar.sync 	0;
	ld.shared.f32 	%f67, [%r8];
	ld.shared.f32 	%f68, [%r12];
	fma.rn.f32 	%f69, %f67, %f68, %f16;
	ld.shared.f32 	%f70, [%r8+4];
	ld.shared.f32 	%f71, [%r12+12];
	fma.rn.f32 	%f72, %f70, %f71, %f69;
	ld.shared.f32 	%f73, [%r8+8];
	ld.shared.f32 	%f74, [%r12+24];
	fma.rn.f32 	%f99, %f73, %f74, %f72;
	bar.sync 	0;
	add.s32 	%r93, %r93, 4;
	add.s32 	%r92, %r92, 12;
	mul.lo.s32 	%r82, %r57, 12;
	add.s32 	%r91, %r91, %r82;
	add.s32 	%r90, %r90, %r82;
	add.s32 	%r89, %r89, %r82;
	add.s32 	%r88, %r88, %r82;
	add.s32 	%r87, %r87, 12;
	add.s32 	%r86, %r86, 12;
	setp.ne.s32 	%p14, %r93, 0;
	@%p14 bra 	$L__BB1_4;
$L__BB1_21:
	setp.eq.s32 	%p15, %r13, 0;
	@%p15 bra 	$L__BB1_28;
	mul.lo.s32 	%r83, %r94, 3;
	add.s32 	%r98, %r1, %r83;
	mad.lo.s32 	%r84, %r57, %r98, %r4;
	add.s32 	%r99, %r84, %r3;
	mul.lo.s32 	%r42, %r57, 3;
	add.s32 	%r96, %r4, %r83;
	add.s32 	%r97, %r96, %r10;
	neg.s32 	%r95, %r13;
$L__BB1_23:
	.pragma "nounroll";
	ld.param.u64 	%rd26, [_Z17mat_mul_knl_tiledPfS_S_iii_param_0];
	mul.wide.s32 	%rd18, %r97, 4;
	cvta.to.global.u64 	%rd19, %rd26;
	add.s64 	%rd3, %rd19, %rd18;
	setp.ge.s32 	%p16, %r96, %r56;
	mov.f32 	%f97, 0f00000000;
	@%p16 bra 	$L__BB1_25;
	ld.global.f32 	%f97, [%rd3];
$L__BB1_25:
	st.shared.f32 	[%r9], %f97;
	setp.ge.s32 	%p17, %r98, %r56;
	mov.f32 	%f98, 0f00000000;
	@%p17 bra 	$L__BB1_27;
	mul.wide.s32 	%rd20, %r99, 4;
	add.s64 	%rd21, %rd1, %rd20;
	ld.global.f32 	%f98, [%rd21];
$L__BB1_27:
	st.shared.f32 	[%r11], %f98;
	bar.sync 	0;
	ld.shared.f32 	%f77, [%r8];
	ld.shared.f32 	%f78, [%r12];
	fma.rn.f32 	%f79, %f77, %f78, %f99;
	ld.shared.f32 	%f80, [%r8+4];
	ld.shared.f32 	%f81, [%r12+12];
	fma.rn.f32 	%f82, %f80, %f81, %f79;
	ld.shared.f32 	%f83, [%r8+8];
	ld.shared.f32 	%f84, [%r12+24];
	fma.rn.f32 	%f99, %f83, %f84, %f82;
	bar.sync 	0;
	add.s32 	%r99, %r99, %r42;
	add.s32 	%r98, %r98, 3;
	add.s32 	%r97, %r97, 3;
	add.s32 	%r96, %r96, 3;
	add.s32 	%r95, %r95, 1;
	setp.ne.s32 	%p18, %r95, 0;
	@%p18 bra 	$L__BB1_23;
$L__BB1_28:
	ld.param.u64 	%rd27, [_Z17mat_mul_knl_tiledPfS_S_iii_param_2];
	mad.lo.s32 	%r85, %r57, %r2, %r5;
	cvta.to.global.u64 	%rd22, %rd27;
	mul.wide.s32 	%rd23, %r85, 4;
	add.s64 	%rd24, %rd22, %rd23;
	st.global.f32 	[%rd24], %f99;
$L__BB1_29:
	ret;

}


// ===== COMPILED SASS (sm_100) =====

	.target	sm_100

	.elftype	@"ET_EXEC"


//--------------------- .note.nv.tkinfo           --------------------------
	.section	.note.nv.tkinfo,"",@"SHT_NOTE"
	.sectionflags	@"SHF_NOTE_NV_TKINFO"
	.tkinfo
        /*0018*/ 	.word	0x00000002
        /*0030*/ 	.string	""
        /*0030*/ 	.string	"ptxas"
        /*0030*/ 	.string	"Cuda compilation tools, release 13.0, V13.0.88"
        /*0030*/ 	.string	"Build cuda_13.0.r13.0/compiler.36424714_0"
        /*0030*/ 	.string	"-arch sm_100 -m 64 "



//--------------------- .note.nv.cuinfo           --------------------------
	.section	.note.nv.cuinfo,"",@"SHT_NOTE"
	.sectionflags	@"SHF_NOTE_NV_CUINFO"
        /*0018*/ 	.short	0x0002
        /*001a*/ 	.short	0x0064
        /*001c*/ 	.short	0x0082
	.zero		2


//--------------------- .nv.info                  --------------------------
	.section	.nv.info,"",@"SHT_CUDA_INFO"
	.align	4


	//----- nvinfo : EIATTR_REGCOUNT
	.align		4
        /*0000*/ 	.byte	0x04, 0x2f
        /*0002*/ 	.short	(.L_1 - .L_0)
	.align		4
.L_0:
        /*0004*/ 	.word	index@(_Z17mat_mul_knl_naivePfS_S_iii)
        /*0008*/ 	.word	0x00000020


	//----- nvinfo : EIATTR_FRAME_SIZE
	.align		4
.L_1:
        /*000c*/ 	.byte	0x04, 0x11
        /*000e*/ 	.short	(.L_3 - .L_2)
	.align		4
.L_2:
        /*0010*/ 	.word	index@(_Z17mat_mul_knl_naivePfS_S_iii)
        /*0014*/ 	.word	0x00000000


	//----- nvinfo : EIATTR_REGCOUNT
	.align		4
.L_3:
        /*0018*/ 	.byte	0x04, 0x2f
        /*001a*/ 	.short	(.L_5 - .L_4)
	.align		4
.L_4:
        /*001c*/ 	.word	index@(_Z17mat_mul_knl_tiledPfS_S_iii)
        /*0020*/ 	.word	0x00000020


	//----- nvinfo : EIATTR_FRAME_SIZE
	.align		4
.L_5:
        /*0024*/ 	.byte	0x04, 0x11
        /*0026*/ 	.short	(.L_7 - .L_6)
	.align		4
.L_6:
        /*0028*/ 	.word	index@(_Z17mat_mul_knl_tiledPfS_S_iii)
        /*002c*/ 	.word	0x00000000


	//----- nvinfo : EIATTR_MIN_STACK_SIZE
	.align		4
.L_7:
        /*0030*/ 	.byte	0x04, 0x12
        /*0032*/ 	.short	(.L_9 - .L_8)
	.align		4
.L_8:
        /*0034*/ 	.word	index@(_Z17mat_mul_knl_tiledPfS_S_iii)
        /*0038*/ 	.word	0x00000000


	//----- nvinfo : EIATTR_MIN_STACK_SIZE
	.align		4
.L_9:
        /*003c*/ 	.byte	0x04, 0x12
        /*003e*/ 	.short	(.L_11 - .L_10)
	.align		4
.L_10:
        /*0040*/ 	.word	index@(_Z17mat_mul_knl_naivePfS_S_iii)
        /*0044*/ 	.word	0x00000000
.L_11:


//--------------------- .nv.compat                --------------------------
	.section	.nv.compat,"",@"SHT_CUDA_COMPAT_INFO"
	.align	4
        /*0000*/ 	.byte	0x02, 0x09, 0x00, 0x00, 0x02, 0x02, 0x01, 0x00, 0x02, 0x05, 0x05, 0x00, 0x03, 0x07, 0x01, 0x01
        /*0010*/ 	.byte	0x02, 0x03, 0x00, 0x00, 0x02, 0x06, 0x01, 0x00, 0x04, 0x0b, 0x08, 0x00, 0x09, 0x00, 0x00, 0x00
        /*0020*/ 	.byte	0x00, 0x00, 0x00, 0x00


//--------------------- .nv.info._Z17mat_mul_knl_tiledPfS_S_iii --------------------------
	.section	.nv.info._Z17mat_mul_knl_tiledPfS_S_iii,"",@"SHT_CUDA_INFO"
	.sectionflags	@""
	.align	4


	//----- nvinfo : EIATTR_CUDA_API_VERSION
	.align		4
        /*0000*/ 	.byte	0x04, 0x37
        /*0002*/ 	.short	(.L_13 - .L_12)
.L_12:
        /*0004*/ 	.word	0x00000082


	//----- nvinfo : EIATTR_KPARAM_INFO
	.align		4
.L_13:
        /*0008*/ 	.byte	0x04, 0x17
        /*000a*/ 	.short	(.L_15 - .L_14)
.L_14:
        /*000c*/ 	.word	0x00000000
        /*0010*/ 	.short	0x0005
        /*0012*/ 	.short	0x0020
        /*0014*/ 	.byte	0x00, 0xf0, 0x11, 0x00


	//----- nvinfo : EIATTR_KPARAM_INFO
	.align		4
.L_15:
        /*0018*/ 	.byte	0x04, 0x17
        /*001a*/ 	.short	(.L_17 - .L_16)
.L_16:
        /*001c*/ 	.word	0x00000000
        /*0020*/ 	.short	0x0004
        /*0022*/ 	.short	0x001c
        /*0024*/ 	.byte	0x00, 0xf0, 0x11, 0x00


	//----- nvinfo : EIATTR_KPARAM_INFO
	.align		4
.L_17:
        /*0028*/ 	.byte	0x04, 0x17
        /*002a*/ 	.short	(.L_19 - .L_18)
.L_18:
        /*002c*/ 	.word	0x00000000
        /*0030*/ 	.short	0x0003
        /*0032*/ 	.short	0x0018
        /*0034*/ 	.byte	0x00, 0xf0, 0x11, 0x00


	//----- nvinfo : EIATTR_KPARAM_INFO
	.align		4
.L_19:
        /*0038*/ 	.byte	0x04, 0x17
        /*003a*/ 	.short	(.L_21 - .L_20)
.L_20:
        /*003c*/ 	.word	0x00000000
        /*0040*/ 	.short	0x0002
        /*0042*/ 	.short	0x0010
        /*0044*/ 	.byte	0x00, 0xf5, 0x21, 0x00


	//----- nvinfo : EIATTR_KPARAM_INFO
	.align		4
.L_21:
        /*0048*/ 	.byte	0x04, 0x17
        /*004a*/ 	.short	(.L_23 - .L_22)
.L_22:
        /*004c*/ 	.word	0x00000000
        /*0050*/ 	.short	0x0001
        /*0052*/ 	.short	0x0008
        /*0054*/ 	.byte	0x00, 0xf5, 0x21, 0x00


	//----- nvinfo : EIATTR_KPARAM_INFO
	.align		4
.L_23:
        /*0058*/ 	.byte	0x04, 0x17
        /*005a*/ 	.short	(.L_25 - .L_24)
.L_24:
        /*005c*/ 	.word	0x00000000
        /*0060*/ 	.short	0x0000
        /*0062*/ 	.short	0x0000
        /*0064*/ 	.byte	0x00, 0xf5, 0x21, 0x00


	//----- nvinfo : EIATTR_SPARSE_MMA_MASK
	.align		4
.L_25:
        /*0068*/ 	.byte	0x03, 0x50
        /*006a*/ 	.short	0x0000


	//----- nvinfo : EIATTR_MAXREG_COUNT
	.align		4
        /*006c*/ 	.byte	0x03, 0x1b
        /*006e*/ 	.short	0x00ff


	//----- nvinfo : EIATTR_NUM_BARRIERS
	.align		4
        /*0070*/ 	.byte	0x02, 0x4c
        /*0072*/ 	.byte	0x01
	.zero		1


	//----- nvinfo : EIATTR_MERCURY_ISA_VERSION
	.align		4
        /*0074*/ 	.byte	0x03, 0x5f
        /*0076*/ 	.short	0x0101


	//----- nvinfo : EIATTR_VRC_CTA_INIT_COUNT
	.align		4
        /*0078*/ 	.byte	0x02, 0x4a
	.zero		1
	.zero		1


	//----- nvinfo : EIATTR_EXIT_INSTR_OFFSETS
	.align		4
        /*007c*/ 	.byte	0x04, 0x1c
        /*007e*/ 	.short	(.L_27 - .L_26)


	//   ....[0]....
.L_26:
        /*0080*/ 	.word	0x000000c0


	//   ....[1]....
        /*0084*/ 	.word	0x00000c90


	//----- nvinfo : EIATTR_CBANK_PARAM_SIZE
	.align		4
.L_27:
        /*0088*/ 	.byte	0x03, 0x19
        /*008a*/ 	.short	0x0024


	//----- nvinfo : EIATTR_PARAM_CBANK
	.align		4
        /*008c*/ 	.byte	0x04, 0x0a
        /*008e*/ 	.short	(.L_29 - .L_28)
	.align		4
.L_28:
        /*0090*/ 	.word	index@(.nv.constant0._Z17mat_mul_knl_tiledPfS_S_iii)
        /*0094*/ 	.short	0x0380
        /*0096*/ 	.short	0x0024


	//----- nvinfo : EIATTR_SW_WAR
	.align		4
.L_29:
        /*0098*/ 	.byte	0x04, 0x36
        /*009a*/ 	.short	(.L_31 - .L_30)
.L_30:
        /*009c*/ 	.word	0x00000008
.L_31:


//--------------------- .nv.info._Z17mat_mul_knl_naivePfS_S_iii --------------------------
	.section	.nv.info._Z17mat_mul_knl_naivePfS_S_iii,"",@"SHT_CUDA_INFO"
	.sectionflags	@""
	.align	4


	//----- nvinfo : EIATTR_CUDA_API_VERSION
	.align		4
        /*0000*/ 	.byte	0x04, 0x37
        /*0002*/ 	.short	(.L_33 - .L_32)
.L_32:
        /*0004*/ 	.word	0x00000082


	//----- nvinfo : EIATTR_KPARAM_INFO
	.align		4
.L_33:
        /*0008*/ 	.byte	0x04, 0x17
        /*000a*/ 	.short	(.L_35 - .L_34)
.L_34:
        /*000c*/ 	.word	0x00000000
        /*0010*/ 	.short	0x0005
        /*0012*/ 	.short	0x0020
        /*0014*/ 	.byte	0x00, 0xf0, 0x11, 0x00


	//----- nvinfo : EIATTR_KPARAM_INFO
	.align		4
.L_35:
        /*0018*/ 	.byte	0x04, 0x17
        /*001a*/ 	.short	(.L_37 - .L_36)
.L_36:
        /*001c*/ 	.word	0x00000000
        /*0020*/ 	.short	0x0004
        /*0022*/ 	.short	0x001c
        /*0024*/ 	.byte	0x00, 0xf0, 0x11, 0x00


	//----- nvinfo : EIATTR_KPARAM_INFO
	.align		4
.L_37:
        /*0028*/ 	.byte	0x04, 0x17
        /*002a*/ 	.short	(.L_39 - .L_38)
.L_38:
        /*002c*/ 	.word	0x00000000
        /*0030*/ 	.short	0x0003
        /*0032*/ 	.short	0x0018
        /*0034*/ 	.byte	0x00, 0xf0, 0x11, 0x00


	//----- nvinfo : EIATTR_KPARAM_INFO
	.align		4
.L_39:
        /*0038*/ 	.byte	0x04, 0x17
        /*003a*/ 	.short	(.L_41 - .L_40)
.L_40:
        /*003c*/ 	.word	0x00000000
        /*0040*/ 	.short	0x0002
        /*0042*/ 	.short	0x0010
        /*0044*/ 	.byte	0x00, 0xf5, 0x21, 0x00


	//----- nvinfo : EIATTR_KPARAM_INFO
	.align		4
.L_41:
        /*0048*/ 	.byte	0x04, 0x17
        /*004a*/ 	.short	(.L_43 - .L_42)
.L_42:
        /*004c*/ 	.word	0x00000000
        /*0050*/ 	.short	0x0001
        /*0052*/ 	.short	0x0008
        /*0054*/ 	.byte	0x00, 0xf5, 0x21, 0x00


	//----- nvinfo : EIATTR_KPARAM_INFO
	.align		4
.L_43:
        /*0058*/ 	.byte	0x04, 0x17
        /*005a*/ 	.short	(.L_45 - .L_44)
.L_44:
        /*005c*/ 	.word	0x00000000
        /*0060*/ 	.short	0x0000
        /*0062*/ 	.short	0x0000
        /*0064*/ 	.byte	0x00, 0xf5, 0x21, 0x00


	//----- nvinfo : EIATTR_SPARSE_MMA_MASK
	.align		4
.L_45:
        /*0068*/ 	.byte	0x03, 0x50
        /*006a*/ 	.short	0x0000


	//----- nvinfo : EIATTR_MAXREG_COUNT
	.align		4
        /*006c*/ 	.byte	0x03, 0x1b
        /*006e*/ 	.short	0x00ff


	//----- nvinfo : EIATTR_MERCURY_ISA_VERSION
	.align		4
        /*0070*/ 	.byte	0x03, 0x5f
        /*0072*/ 	.short	0x0101


	//----- nvinfo : EIATTR_VRC_CTA_INIT_COUNT
	.align		4
        /*0074*/ 	.byte	0x02, 0x4a
	.zero		1
	.zero		1


	//----- nvinfo : EIATTR_EXIT_INSTR_OFFSETS
	.align		4
        /*0078*/ 	.byte	0x04, 0x1c
        /*007a*/ 	.short	(.L_47 - .L_46)


	//   ....[0]....
.L_46:
        /*007c*/ 	.word	0x000000d0


	//   ....[1]....
        /*0080*/ 	.word	0x00000910


	//----- nvinfo : EIATTR_CBANK_PARAM_SIZE
	.align		4
.L_47:
        /*0084*/ 	.byte	0x03, 0x19
        /*0086*/ 	.short	0x0024


	//----- nvinfo : EIATTR_PARAM_CBANK
	.align		4
        /*0088*/ 	.byte	0x04, 0x0a
        /*008a*/ 	.short	(.L_49 - .L_48)
	.align		4
.L_48:
        /*008c*/ 	.word	index@(.nv.constant0._Z17mat_mul_knl_naivePfS_S_iii)
        /*0090*/ 	.short	0x0380
        /*0092*/ 	.short	0x0024


	//----- nvinfo : EIATTR_SW_WAR
	.align		4
.L_49:
        /*0094*/ 	.byte	0x04, 0x36
        /*0096*/ 	.short	(.L_51 - .L_50)
.L_50:
        /*0098*/ 	.word	0x00000008
.L_51:


//--------------------- .nv.callgraph             --------------------------
	.section	.nv.callgraph,"",@"SHT_CUDA_CALLGRAPH"
	.align	4
	.sectionentsize	8
	.align		4
        /*0000*/ 	.word	0x00000000
	.align		4
        /*0004*/ 	.word	0xffffffff
	.align		4
        /*0008*/ 	.word	0x00000000
	.align		4
        /*000c*/ 	.word	0xfffffffe
	.align		4
        /*0010*/ 	.word	0x00000000
	.align		4
        /*0014*/ 	.word	0xfffffffd
	.align		4
        /*0018*/ 	.word	0x00000000
	.align		4
        /*001c*/ 	.word	0xfffffffc


//--------------------- .text._Z17mat_mul_knl_tiledPfS_S_iii --------------------------
	.section	.text._Z17mat_mul_knl_tiledPfS_S_iii,"ax",@progbits
	.align	128
        .global         _Z17mat_mul_knl_tiledPfS_S_iii
        .type           _Z17mat_mul_knl_tiledPfS_S_iii,@function
        .size           _Z17mat_mul_knl_tiledPfS_S_iii,(.L_x_10 - _Z17mat_mul_knl_tiledPfS_S_iii)
        .other          _Z17mat_mul_knl_tiledPfS_S_iii,@"STO_CUDA_ENTRY STV_DEFAULT"
_Z17mat_mul_knl_tiledPfS_S_iii:
.text._Z17mat_mul_knl_tiledPfS_S_iii:
[----:B------:R-:W-:Y:S01]  /*0000*/  LDC R1, c[0x0][0x37c] ;  /* 0x0000df00ff017b82 */ /* 0x000fe20000000800 */
[----:B------:R-:W0:Y:S01]  /*0010*/  S2R R0, SR_CTAID.X ;  /* 0x0000000000007919 */ /* 0x000e220000002500 */
[----:B------:R-:W1:Y:S01]  /*0020*/  LDCU UR5, c[0x0][0x3a0] ;  /* 0x00007400ff0577ac */ /* 0x000e620008000800 */
[----:B------:R-:W0:Y:S01]  /*0030*/  S2R R3, SR_TID.X ;  /* 0x0000000000037919 */ /* 0x000e220000002100 */
[----:B------:R-:W2:Y:S01]  /*0040*/  LDCU UR4, c[0x0][0x398] ;  /* 0x00007300ff0477ac */ /* 0x000ea20008000800 */
[----:B------:R-:W3:Y:S01]  /*0050*/  S2R R5, SR_CTAID.Y ;  /* 0x0000000000057919 */ /* 0x000ee20000002600 */
[----:B------:R-:W3:Y:S01]  /*0060*/  S2R R2, SR_TID.Y ;  /* 0x0000000000027919 */ /* 0x000ee20000002200 */
[----:B-1----:R-:W-:Y:S01]  /*0070*/  MOV R14, UR5 ;  /* 0x00000005000e7c02 */ /* 0x002fe20008000f00 */
[----:B0-----:R-:W-:-:S05]  /*0080*/  IMAD R4, R0, 0x3, R3 ;  /* 0x0000000300047824 */ /* 0x001fca00078e0203 */
[----:B------:R-:W-:Y:S01]  /*0090*/  ISETP.GE.AND P0, PT, R4, R14, PT ;  /* 0x0000000e0400720c */ /* 0x000fe20003f06270 */
[----:B---3--:R-:W-:-:S05]  /*00a0*/  IMAD R5, R5, 0x3, R2 ;  /* 0x0000000305057824 */ /* 0x008fca00078e0202 */
[----:B--2---:R-:W-:-:S13]  /*00b0*/  ISETP.GE.OR P0, PT, R5, UR4, P0 ;  /* 0x0000000405007c0c */ /* 0x004fda0008706670 */
[----:B------:R-:W-:Y:S05]  /*00c0*/  @P0 EXIT ;  /* 0x000000000000094d */ /* 0x000fea0003800000 */
[----:B------:R-:W0:Y:S01]  /*00d0*/  LDCU UR6, c[0x0][0x39c] ;  /* 0x00007380ff0677ac */ /* 0x000e220008000800 */
[----:B------:R-:W-:Y:S01]  /*00e0*/  HFMA2 R20, -RZ, RZ, 0, 0 ;  /* 0x00000000ff147431 */ /* 0x000fe200000001ff */
[----:B------:R-:W1:Y:S01]  /*00f0*/  LDCU.64 UR10, c[0x0][0x358] ;  /* 0x00006b00ff0a77ac */ /* 0x000e620008000a00 */
[----:B0-----:R-:W-:-:S09]  /*0100*/  UISETP.GE.AND UP0, UPT, UR6, 0x1, UPT ;  /* 0x000000010600788c */ /* 0x001fd2000bf06270 */
[----:B-1----:R-:W-:Y:S05]  /*0110*/  BRA.U !UP0, `(.L_x_0) ;  /* 0x0000000908cc7547 */ /* 0x002fea000b800000 */
[----:B------:R-:W0:Y:S01]  /*0120*/  S2R R9, SR_CgaCtaId ;  /* 0x0000000000097919 */ /* 0x000e220000008800 */
[----:B------:R-:W-:Y:S01]  /*0130*/  MOV R6, 0x400 ;  /* 0x0000040000067802 */ /* 0x000fe20000000f00 */
[----:B------:R-:W-:Y:S01]  /*0140*/  UIADD3 UR4, UPT, UPT, UR6, 0x2, URZ ;  /* 0x0000000206047890 */ /* 0x000fe2000fffe0ff */
[----:B------:R-:W-:Y:S01]  /*0150*/  MOV R20, RZ ;  /* 0x000000ff00147202 */ /* 0x000fe20000000f00 */
[----:B------:R-:W-:Y:S01]  /*0160*/  UISETP.GE.U32.AND UP1, UPT, UR6, 0xa, UPT ;  /* 0x0000000a0600788c */ /* 0x000fe2000bf26070 */
[----:B------:R-:W-:Y:S01]  /*0170*/  IADD3 R8, PT, PT, R6, 0x24, RZ ;  /* 0x0000002406087810 */ /* 0x000fe20007ffe0ff */
[----:B------:R-:W-:-:S04]  /*0180*/  UIMAD.WIDE.U32 UR4, UR4, -0x55555555, URZ ;  /* 0xaaaaaaab040478a5 */ /* 0x000fc8000f8e00ff */
[----:B------:R-:W-:-:S04]  /*0190*/  USHF.R.U32.HI UR5, URZ, 0x1, UR5 ;  /* 0x00000001ff057899 */ /* 0x000fc80008011605 */
[----:B------:R-:W-:-:S04]  /*01a0*/  ULOP3.LUT UR4, UR5, 0x3, URZ, 0xc0, !UPT ;  /* 0x0000000305047892 */ /* 0x000fc8000f8ec0ff */
[----:B------:R-:W-:Y:S01]  /*01b0*/  UISETP.NE.AND UP0, UPT, UR4, URZ, UPT ;  /* 0x000000ff0400728c */ /* 0x000fe2000bf05270 */
[C---:B0-----:R-:W-:Y:S02]  /*01c0*/  LEA R7, R9.reuse, R6, 0x18 ;  /* 0x0000000609077211 */ /* 0x041fe400078ec0ff */
[----:B------:R-:W-:Y:S02]  /*01d0*/  LEA R6, R9, R8, 0x18 ;  /* 0x0000000809067211 */ /* 0x000fe400078ec0ff */
[----:B------:R-:W-:Y:S01]  /*01e0*/  MOV R9, RZ ;  /* 0x000000ff00097202 */ /* 0x000fe20000000f00 */
[----:B------:R-:W-:Y:S01]  /*01f0*/  IMAD R8, R2, 0xc, R7 ;  /* 0x0000000c02087824 */ /* 0x000fe200078e0207 */
[----:B------:R-:W-:-:S04]  /*0200*/  LEA R7, R3, R6, 0x2 ;  /* 0x0000000603077211 */ /* 0x000fc800078e10ff */
[----:B------:R-:W-:Y:S01]  /*0210*/  LEA R10, R3, R8, 0x2 ;  /* 0x00000008030a7211 */ /* 0x000fe200078e10ff */
[----:B------:R-:W-:Y:S01]  /*0220*/  IMAD R11, R2, 0xc, R7 ;  /* 0x0000000c020b7824 */ /* 0x000fe200078e0207 */
[----:B------:R-:W-:Y:S06]  /*0230*/  BRA.U !UP1, `(.L_x_1) ;  /* 0x0000000509e47547 */ /* 0x000fec000b800000 */
[C---:B------:R-:W-:Y:S01]  /*0240*/  IADD3 R9, PT, PT, R2.reuse, 0x9, RZ ;  /* 0x0000000902097810 */ /* 0x040fe20007ffe0ff */
[----:B------:R-:W-:Y:S01]  /*0250*/  ULOP3.LUT UR5, UR5, 0x3ffffffc, URZ, 0xc0, !UPT ;  /* 0x3ffffffc05057892 */ /* 0x000fe2000f8ec0ff */
[C---:B------:R-:W-:Y:S01]  /*0260*/  IADD3 R16, PT, PT, R2.reuse, 0x3, RZ ;  /* 0x0000000302107810 */ /* 0x040fe20007ffe0ff */
[CCC-:B------:R-:W-:Y:S01]  /*0270*/  IMAD R23, R2.reuse, R14.reuse, R3.reuse ;  /* 0x0000000e02177224 */ /* 0x1c0fe200078e0203 */
[----:B------:R-:W-:Y:S01]  /*0280*/  IADD3 R6, PT, PT, R2, 0x6, RZ ;  /* 0x0000000602067810 */ /* 0x000fe20007ffe0ff */
[-CC-:B------:R-:W-:Y:S01]  /*0290*/  IMAD R15, R9, R14.reuse, R3.reuse ;  /* 0x0000000e090f7224 */ /* 0x180fe200078e0203 */
[----:B------:R-:W-:Y:S01]  /*02a0*/  IADD3 R12, PT, PT, R3, 0x6, RZ ;  /* 0x00000006030c7810 */ /* 0x000fe20007ffe0ff */
[-CC-:B------:R-:W-:Y:S01]  /*02b0*/  IMAD R19, R16, R14.reuse, R3.reuse ;  /* 0x0000000e10137224 */ /* 0x180fe200078e0203 */
[----:B------:R-:W-:Y:S01]  /*02c0*/  MOV R20, RZ ;  /* 0x000000ff00147202 */ /* 0x000fe20000000f00 */
[--C-:B------:R-:W-:Y:S01]  /*02d0*/  IMAD R21, R6, R14, R3.reuse ;  /* 0x0000000e06157224 */ /* 0x100fe200078e0203 */
[----:B------:R-:W-:Y:S01]  /*02e0*/  MOV R9, UR5 ;  /* 0x0000000500097c02 */ /* 0x000fe20008000f00 */
[----:B------:R-:W-:Y:S01]  /*02f0*/  IMAD R13, R5, UR6, R3 ;  /* 0x00000006050d7c24 */ /* 0x000fe2000f8e0203 */
[----:B------:R-:W0:Y:S01]  /*0300*/  LDCU UR7, c[0x0][0x39c] ;  /* 0x00007380ff0777ac */ /* 0x000e220008000800 */
[----:B------:R-:W-:-:S02]  /*0310*/  IMAD R23, R0, 0x3, R23 ;  /* 0x0000000300177824 */ /* 0x000fc400078e0217 */
[C---:B------:R-:W-:Y:S01]  /*0320*/  IMAD R18, R0.reuse, 0x3, R15 ;  /* 0x0000000300127824 */ /* 0x040fe200078e020f */
[----:B------:R-:W-:Y:S01]  /*0330*/  UIADD3 UR8, UPT, UPT, -UR5, URZ, URZ ;  /* 0x000000ff05087290 */ /* 0x000fe2000fffe1ff */
[C---:B------:R-:W-:Y:S02]  /*0340*/  IMAD R19, R0.reuse, 0x3, R19 ;  /* 0x0000000300137824 */ /* 0x040fe400078e0213 */
[----:B------:R-:W-:-:S09]  /*0350*/  IMAD R21, R0, 0x3, R21 ;  /* 0x0000000300157824 */ /* 0x000fd200078e0215 */
.L_x_2:
[----:B------:R-:W-:Y:S01]  /*0360*/  IADD3 R14, PT, PT, R6, -0x6, RZ ;  /* 0xfffffffa060e7810 */ /* 0x000fe20007ffe0ff */
[----:B0-----:R-:W-:Y:S01]  /*0370*/  UMOV UR6, UR7 ;  /* 0x0000000700067c82 */ /* 0x001fe20008000000 */
[----:B------:R-:W0:Y:S01]  /*0380*/  LDC.64 R16, c[0x0][0x380] ;  /* 0x0000e000ff107b82 */ /* 0x000e220000000a00 */
[----:B------:R-:W-:Y:S02]  /*0390*/  IADD3 R22, PT, PT, R12, -0x6, RZ ;  /* 0xfffffffa0c167810 */ /* 0x000fe40007ffe0ff */
[----:B------:R-:W-:Y:S02]  /*03a0*/  ISETP.GE.AND P1, PT, R14, UR6, PT ;  /* 0x000000060e007c0c */ /* 0x000fe4000bf26270 */
[----:B------:R-:W-:Y:S01]  /*03b0*/  ISETP.GE.AND P0, PT, R22, UR6, PT ;  /* 0x0000000616007c0c */ /* 0x000fe2000bf06270 */
[----:B------:R-:W-:Y:S01]  /*03c0*/  HFMA2 R22, -RZ, RZ, 0, 0 ;  /* 0x00000000ff167431 */ /* 0x000fe200000001ff */
[----:B------:R-:W-:-:S09]  /*03d0*/  MOV R27, RZ ;  /* 0x000000ff001b7202 */ /* 0x000fd20000000f00 */
[----:B------:R-:W1:Y:S01]  /*03e0*/  @!P1 LDC.64 R14, c[0x0][0x388] ;  /* 0x0000e200ff0e9b82 */ /* 0x000e620000000a00 */
[----:B0-----:R-:W-:-:S05]  /*03f0*/  IMAD.WIDE R16, R13, 0x4, R16 ;  /* 0x000000040d107825 */ /* 0x001fca00078e0210 */
[----:B------:R-:W2:Y:S01]  /*0400*/  @!P0 LDG.E R27, desc[UR10][R16.64] ;  /* 0x0000000a101b8981 */ /* 0x000ea2000c1e1900 */
[----:B-1----:R-:W-:-:S05]  /*0410*/  @!P1 IMAD.WIDE R24, R23, 0x4, R14 ;  /* 0x0000000417189825 */ /* 0x002fca00078e020e */
[----:B------:R0:W3:Y:S01]  /*0420*/  @!P1 LDG.E R22, desc[UR10][R24.64] ;  /* 0x0000000a18169981 */ /* 0x0000e2000c1e1900 */
[----:B------:R-:W-:-:S04]  /*0430*/  IADD3 R14, PT, PT, R6, -0x3, RZ ;  /* 0xfffffffd060e7810 */ /* 0x000fc80007ffe0ff */
[----:B------:R-:W-:-:S13]  /*0440*/  ISETP.GE.AND P1, PT, R14, UR6, PT ;  /* 0x000000060e007c0c */ /* 0x000fda000bf26270 */
[----:B------:R-:W1:Y:S01]  /*0450*/  @!P1 LDC.64 R14, c[0x0][0x388] ;  /* 0x0000e200ff0e9b82 */ /* 0x000e620000000a00 */
[----:B0-----:R-:W-:-:S04]  /*0460*/  IADD3 R24, PT, PT, R12, -0x3, RZ ;  /* 0xfffffffd0c187810 */ /* 0x001fc80007ffe0ff */
[----:B------:R-:W-:Y:S02]  /*0470*/  ISETP.GE.AND P0, PT, R24, UR6, PT ;  /* 0x0000000618007c0c */ /* 0x000fe4000bf06270 */
[----:B------:R-:W-:Y:S01]  /*0480*/  MOV R24, RZ ;  /* 0x000000ff00187202 */ /* 0x000fe20000000f00 */
[----:B-1----:R-:W-:Y:S01]  /*0490*/  @!P1 IMAD.WIDE R14, R19, 0x4, R14 ;  /* 0x00000004130e9825 */ /* 0x002fe200078e020e */
[----:B--2---:R-:W-:Y:S04]  /*04a0*/  STS [R10], R27 ;  /* 0x0000001b0a007388 */ /* 0x004fe80000000800 */
[----:B---3--:R-:W-:Y:S01]  /*04b0*/  STS [R11], R22 ;  /* 0x000000160b007388 */ /* 0x008fe20000000800 */
[----:B------:R-:W-:Y:S06]  /*04c0*/  BAR.SYNC.DEFER_BLOCKING 0x0 ;  /* 0x0000000000007b1d */ /* 0x000fec0000010000 */
[----:B------:R-:W-:Y:S04]  /*04d0*/  LDS R29, [R8] ;  /* 0x00000000081d7984 */ /* 0x000fe80000000800 */
[----:B------:R-:W0:Y:S04]  /*04e0*/  LDS R26, [R7] ;  /* 0x00000000071a7984 */ /* 0x000e280000000800 */
[----:B------:R-:W-:Y:S04]  /*04f0*/  LDS R28, [R8+0x4] ;  /* 0x00000400081c7984 */ /* 0x000fe80000000800 */
[----:B------:R-:W1:Y:S04]  /*0500*/  LDS R25, [R7+0xc] ;  /* 0x00000c0007197984 */ /* 0x000e680000000800 */
[----:B------:R-:W-:Y:S01]  /*0510*/  LDS R27, [R8+0x8] ;  /* 0x00000800081b7984 */ /* 0x000fe20000000800 */
[----:B0-----:R-:W-:-:S04]  /*0520*/  FFMA R20, R29, R26, R20 ;  /* 0x0000001a1d147223 */ /* 0x001fc80000000014 */
[----:B-1----:R-:W-:Y:S02]  /*0530*/  FFMA R20, R28, R25, R20 ;  /* 0x000000191c147223 */ /* 0x002fe40000000014 */
[----:B------:R-:W0:Y:S01]  /*0540*/  LDS R25, [R7+0x18] ;  /* 0x0000180007197984 */ /* 0x000e220000000800 */
[----:B------:R-:W-:Y:S01]  /*0550*/  BAR.SYNC.DEFER_BLOCKING 0x0 ;  /* 0x0000000000007b1d */ /* 0x000fe20000010000 */
[----:B------:R-:W-:-:S05]  /*0560*/  HFMA2 R26, -RZ, RZ, 0, 0 ;  /* 0x00000000ff1a7431 */ /* 0x000fca00000001ff */
[----:B------:R-:W2:Y:S04]  /*0570*/  @!P0 LDG.E R24, desc[UR10][R16.64+0xc] ;  /* 0x00000c0a10188981 */ /* 0x000ea8000c1e1900 */
[----:B------:R1:W3:Y:S01]  /*0580*/  @!P1 LDG.E R26, desc[UR10][R14.64] ;  /* 0x0000000a0e1a9981 */ /* 0x0002e2000c1e1900 */
[----:B------:R-:W-:Y:S01]  /*0590*/  ISETP.GE.AND P1, PT, R6, UR6, PT ;  /* 0x0000000606007c0c */ /* 0x000fe2000bf26270 */
[----:B0-----:R-:W-:-:S12]  /*05a0*/  FFMA R25, R27, R25, R20 ;  /* 0x000000191b197223 */ /* 0x001fd80000000014 */
[----:B-1----:R-:W0:Y:S01]  /*05b0*/  @!P1 LDC.64 R14, c[0x0][0x388] ;  /* 0x0000e200ff0e9b82 */ /* 0x002e220000000a00 */
[----:B------:R-:W-:Y:S01]  /*05c0*/  ISETP.GE.AND P0, PT, R12, UR6, PT ;  /* 0x000000060c007c0c */ /* 0x000fe2000bf06270 */
[----:B0-----:R-:W-:Y:S01]  /*05d0*/  @!P1 IMAD.WIDE R14, R21, 0x4, R14 ;  /* 0x00000004150e9825 */ /* 0x001fe200078e020e */
[----:B--2---:R-:W-:Y:S04]  /*05e0*/  STS [R10], R24 ;  /* 0x000000180a007388 */ /* 0x004fe80000000800 */
[----:B---3--:R0:W-:Y:S01]  /*05f0*/  STS [R11], R26 ;  /* 0x0000001a0b007388 */ /* 0x0081e20000000800 */
[----:B------:R-:W-:Y:S06]  /*0600*/  BAR.SYNC.DEFER_BLOCKING 0x0 ;  /* 0x0000000000007b1d */ /* 0x000fec0000010000 */
[----:B------:R-:W-:Y:S04]  /*0610*/  LDS R28, [R8] ;  /* 0x00000000081c7984 */ /* 0x000fe80000000800 */
[----:B------:R-:W1:Y:S04]  /*0620*/  LDS R24, [R7] ;  /* 0x0000000007187984 */ /* 0x000e680000000800 */
[----:B------:R-:W-:Y:S04]  /*0630*/  LDS R22, [R8+0x4] ;  /* 0x0000040008167984 */ /* 0x000fe80000000800 */
[----:B------:R-:W2:Y:S01]  /*0640*/  LDS R29, [R7+0xc] ;  /* 0x00000c00071d7984 */ /* 0x000ea20000000800 */
[----:B0-----:R-:W-:Y:S01]  /*0650*/  CS2R R26, SRZ ;  /* 0x00000000001a7805 */ /* 0x001fe2000001ff00 */
[----:B-1----:R-:W-:-:S04]  /*0660*/  FFMA R25, R28, R24, R25 ;  /* 0x000000181c197223 */ /* 0x002fc80000000019 */
[----:B--2---:R-:W-:Y:S02]  /*0670*/  FFMA R20, R22, R29, R25 ;  /* 0x0000001d16147223 */ /* 0x004fe40000000019 */
[----:B------:R-:W-:Y:S04]  /*0680*/  LDS R25, [R8+0x8] ;  /* 0x0000080008197984 */ /* 0x000fe80000000800 */
[----:B------:R-:W0:Y:S01]  /*0690*/  LDS R22, [R7+0x18] ;  /* 0x0000180007167984 */ /* 0x000e220000000800 */
[----:B------:R-:W-:Y:S06]  /*06a0*/  BAR.SYNC.DEFER_BLOCKING 0x0 ;  /* 0x0000000000007b1d */ /* 0x000fec0000010000 */
[----:B------:R-:W2:Y:S04]  /*06b0*/  @!P0 LDG.E R27, desc[UR10][R16.64+0x18] ;  /* 0x0000180a101b8981 */ /* 0x000ea8000c1e1900 */
[----:B------:R1:W3:Y:S02]  /*06c0*/  @!P1 LDG.E R26, desc[UR10][R14.64] ;  /* 0x0000000a0e1a9981 */ /* 0x0002e4000c1e1900 */
[----:B-1----:R-:W-:-:S04]  /*06d0*/  IADD3 R14, PT, PT, R6, 0x3, RZ ;  /* 0x00000003060e7810 */ /* 0x002fc80007ffe0ff */
[----:B------:R-:W-:Y:S01]  /*06e0*/  ISETP.GE.AND P1, PT, R14, UR6, PT ;  /* 0x000000060e007c0c */ /* 0x000fe2000bf26270 */
[----:B0-----:R-:W-:Y:S01]  /*06f0*/  FFMA R20, R25, R22, R20 ;  /* 0x0000001619147223 */ /* 0x001fe20000000014 */
[----:B------:R-:W-:-:S11]  /*0700*/  IADD3 R28, PT, PT, R12, 0x3, RZ ;  /* 0x000000030c1c7810 */ /* 0x000fd60007ffe0ff */
[----:B------:R-:W0:Y:S01]  /*0710*/  @!P1 LDC.64 R14, c[0x0][0x388] ;  /* 0x0000e200ff0e9b82 */ /* 0x000e220000000a00 */
        /* <DEDUP_REMOVED lines=8> */
[----:B------:R-:W2:Y:S04]  /*07a0*/  LDS R27, [R7+0xc] ;  /* 0x00000c00071b7984 */ /* 0x000ea80000000800 */
[----:B------:R-:W-:Y:S01]  /*07b0*/  LDS R25, [R8+0x8] ;  /* 0x0000080008197984 */ /* 0x000fe20000000800 */
[----:B0-----:R-:W-:Y:S01]  /*07c0*/  MOV R26, RZ ;  /* 0x000000ff001a7202 */ /* 0x001fe20000000f00 */
[----:B-1----:R-:W-:-:S02]  /*07d0*/  FFMA R29, R29, R24, R20 ;  /* 0x000000181d1d7223 */ /* 0x002fc40000000014 */
[----:B------:R-:W0:Y:S01]  /*07e0*/  LDS R20, [R7+0x18] ;  /* 0x0000180007147984 */ /* 0x000e220000000800 */
[----:B------:R-:W-:Y:S01]  /*07f0*/  BAR.SYNC.DEFER_BLOCKING 0x0 ;  /* 0x0000000000007b1d */ /* 0x000fe20000010000 */
[----:B------:R-:W-:-:S06]  /*0800*/  HFMA2 R24, -RZ, RZ, 0, 0 ;  /* 0x00000000ff187431 */ /* 0x000fcc00000001ff */
[----:B------:R-:W3:Y:S04]  /*0810*/  @!P0 LDG.E R24, desc[UR10][R16.64+0x24] ;  /* 0x0000240a10188981 */ /* 0x000ee8000c1e1900 */
[----:B------:R1:W4:Y:S01]  /*0820*/  @!P1 LDG.E R26, desc[UR10][R14.64] ;  /* 0x0000000a0e1a9981 */ /* 0x000322000c1e1900 */
[----:B--2---:R-:W-:Y:S01]  /*0830*/  FFMA R22, R22, R27, R29 ;  /* 0x0000001b16167223 */ /* 0x004fe2000000001d */
[----:B-1----:R-:W1:Y:S01]  /*0840*/  LDC R14, c[0x0][0x3a0] ;  /* 0x0000e800ff0e7b82 */ /* 0x002e620000000800 */
[----:B------:R-:W-:Y:S02]  /*0850*/  UIADD3 UR8, UPT, UPT, UR8, 0x4, URZ ;  /* 0x0000000408087890 */ /* 0x000fe4000fffe0ff */
[----:B0-----:R-:W-:Y:S02]  /*0860*/  FFMA R25, R25, R20, R22 ;  /* 0x0000001419197223 */ /* 0x001fe40000000016 */
[----:B------:R-:W-:Y:S01]  /*0870*/  UISETP.NE.AND UP1, UPT, UR8, URZ, UPT ;  /* 0x000000ff0800728c */ /* 0x000fe2000bf25270 */
[----:B------:R-:W-:-:S02]  /*0880*/  IADD3 R6, PT, PT, R6, 0xc, RZ ;  /* 0x0000000c06067810 */ /* 0x000fc40007ffe0ff */
[----:B------:R-:W-:Y:S02]  /*0890*/  IADD3 R12, PT, PT, R12, 0xc, RZ ;  /* 0x0000000c0c0c7810 */ /* 0x000fe40007ffe0ff */
[----:B------:R-:W-:Y:S01]  /*08a0*/  IADD3 R13, PT, PT, R13, 0xc, RZ ;  /* 0x0000000c0d0d7810 */ /* 0x000fe20007ffe0ff */
[C---:B-1----:R-:W-:Y:S02]  /*08b0*/  IMAD R18, R14.reuse, 0xc, R18 ;  /* 0x0000000c0e127824 */ /* 0x042fe400078e0212 */
[C---:B------:R-:W-:Y:S02]  /*08c0*/  IMAD R21, R14.reuse, 0xc, R21 ;  /* 0x0000000c0e157824 */ /* 0x040fe400078e0215 */
[C---:B------:R-:W-:Y:S02]  /*08d0*/  IMAD R19, R14.reuse, 0xc, R19 ;  /* 0x0000000c0e137824 */ /* 0x040fe400078e0213 */
[----:B------:R-:W-:Y:S01]  /*08e0*/  IMAD R23, R14, 0xc, R23 ;  /* 0x0000000c0e177824 */ /* 0x000fe200078e0217 */
[----:B---3--:R-:W-:Y:S04]  /*08f0*/  STS [R10], R24 ;  /* 0x000000180a007388 */ /* 0x008fe80000000800 */
[----:B----4-:R-:W-:Y:S01]  /*0900*/  STS [R11], R26 ;  /* 0x0000001a0b007388 */ /* 0x010fe20000000800 */
[----:B------:R-:W-:Y:S06]  /*0910*/  BAR.SYNC.DEFER_BLOCKING 0x0 ;  /* 0x0000000000007b1d */ /* 0x000fec0000010000 */
[----:B------:R-:W-:Y:S04]  /*0920*/  LDS R28, [R8] ;  /* 0x00000000081c7984 */ /* 0x000fe80000000800 */
[----:B------:R-:W0:Y:S04]  /*0930*/  LDS R26, [R7] ;  /* 0x00000000071a7984 */ /* 0x000e280000000800 */
[----:B------:R-:W-:Y:S04]  /*0940*/  LDS R27, [R8+0x4] ;  /* 0x00000400081b7984 */ /* 0x000fe80000000800 */
[----:B------:R-:W1:Y:S04]  /*0950*/  LDS R29, [R7+0xc] ;  /* 0x00000c00071d7984 */ /* 0x000e680000000800 */
[----:B------:R-:W-:Y:S04]  /*0960*/  LDS R16, [R8+0x8] ;  /* 0x0000080008107984 */ /* 0x000fe80000000800 */
[----:B------:R-:W2:Y:S01]  /*0970*/  LDS R17, [R7+0x18] ;  /* 0x0000180007117984 */ /* 0x000ea20000000800 */
[----:B0-----:R-:W-:-:S04]  /*0980*/  FFMA R26, R28, R26, R25 ;  /* 0x0000001a1c1a7223 */ /* 0x001fc80000000019 */
[----:B-1----:R-:W-:-:S04]  /*0990*/  FFMA R27, R27, R29, R26 ;  /* 0x0000001d1b1b7223 */ /* 0x002fc8000000001a */
[----:B--2---:R-:W-:Y:S01]  /*09a0*/  FFMA R20, R16, R17, R27 ;  /* 0x0000001110147223 */ /* 0x004fe2000000001b */
[----:B------:R-:W-:Y:S06]  /*09b0*/  BAR.SYNC.DEFER_BLOCKING 0x0 ;  /* 0x0000000000007b1d */ /* 0x000fec0000010000 */
[----:B------:R-:W-:Y:S05]  /*09c0*/  BRA.U UP1, `(.L_x_2) ;  /* 0xfffffff901647547 */ /* 0x000fea000b83ffff */
.L_x_1:
[----:B------:R-:W-:Y:S05]  /*09d0*/  BRA.U !UP0, `(.L_x_0) ;  /* 0x00000001089c7547 */ /* 0x000fea000b800000 */
[----:B------:R-:W0:Y:S01]  /*09e0*/  LDC R6, c[0x0][0x3a0] ;  /* 0x0000e800ff067b82 */ /* 0x000e220000000800 */
[C---:B------:R-:W-:Y:S01]  /*09f0*/  IMAD R16, R9.reuse, 0x3, R2 ;  /* 0x0000000309107824 */ /* 0x040fe200078e0202 */
[----:B------:R-:W1:Y:S01]  /*0a00*/  LDCU UR5, c[0x0][0x39c] ;  /* 0x00007380ff0577ac */ /* 0x000e620008000800 */
[--C-:B------:R-:W-:Y:S02]  /*0a10*/  IMAD R18, R9, 0x3, R3.reuse ;  /* 0x0000000309127824 */ /* 0x100fe400078e0203 */
[----:B------:R-:W-:Y:S01]  /*0a20*/  IMAD R17, R16, R14, R3 ;  /* 0x0000000e10117224 */ /* 0x000fe200078e0203 */
[----:B------:R-:W-:Y:S01]  /*0a30*/  UIADD3 UR4, UPT, UPT, -UR4, URZ, URZ ;  /* 0x000000ff04047290 */ /* 0x000fe2000fffe1ff */
[----:B------:R-:W-:Y:S01]  /*0a40*/  IMAD R9, R5, UR6, R18 ;  /* 0x0000000605097c24 */ /* 0x000fe2000f8e0212 */
[----:B------:R-:W2:Y:S01]  /*0a50*/  LDC.64 R12, c[0x0][0x380] ;  /* 0x0000e000ff0c7b82 */ /* 0x000ea20000000a00 */
[----:B------:R-:W-:-:S09]  /*0a60*/  IMAD R17, R0, 0x3, R17 ;  /* 0x0000000300117824 */ /* 0x000fd200078e0211 */
.L_x_3:
[----:B-1----:R-:W-:Y:S01]  /*0a70*/  ISETP.GE.AND P1, PT, R16, UR5, PT ;  /* 0x0000000510007c0c */ /* 0x002fe2000bf26270 */
[----:B------:R-:W-:Y:S01]  /*0a80*/  HFMA2 R19, -RZ, RZ, 0, 0 ;  /* 0x00000000ff137431 */ /* 0x000fe200000001ff */
[----:B------:R-:W-:Y:S01]  /*0a90*/  ISETP.GE.AND P0, PT, R18, UR5, PT ;  /* 0x0000000512007c0c */ /* 0x000fe2000bf06270 */
[----:B--2---:R-:W-:Y:S01]  /*0aa0*/  IMAD.WIDE R2, R9, 0x4, R12 ;  /* 0x0000000409027825 */ /* 0x004fe200078e020c */
[----:B------:R-:W-:-:S09]  /*0ab0*/  MOV R0, RZ ;  /* 0x000000ff00007202 */ /* 0x000fd20000000f00 */
[----:B------:R-:W1:Y:S02]  /*0ac0*/  @!P1 LDC.64 R14, c[0x0][0x388] ;  /* 0x0000e200ff0e9b82 */ /* 0x000e640000000a00 */
[----:B------:R-:W2:Y:S01]  /*0ad0*/  @!P0 LDG.E R19, desc[UR10][R2.64] ;  /* 0x0000000a02138981 */ /* 0x000ea2000c1e1900 */
[----:B-1----:R-:W-:-:S05]  /*0ae0*/  @!P1 IMAD.WIDE R14, R17, 0x4, R14 ;  /* 0x00000004110e9825 */ /* 0x002fca00078e020e */
[----:B------:R0:W3:Y:S01]  /*0af0*/  @!P1 LDG.E R0, desc[UR10][R14.64] ;  /* 0x0000000a0e009981 */ /* 0x0000e2000c1e1900 */
[----:B------:R-:W-:-:S04]  /*0b00*/  UIADD3 UR4, UPT, UPT, UR4, 0x1, URZ ;  /* 0x0000000104047890 */ /* 0x000fc8000fffe0ff */
[----:B------:R-:W-:Y:S01]  /*0b10*/  UISETP.NE.AND UP0, UPT, UR4, URZ, UPT ;  /* 0x000000ff0400728c */ /* 0x000fe2000bf05270 */
[----:B0-----:R-:W-:Y:S02]  /*0b20*/  MOV R14, R6 ;  /* 0x00000006000e7202 */ /* 0x001fe40000000f00 */
[----:B------:R-:W-:Y:S02]  /*0b30*/  IADD3 R16, PT, PT, R16, 0x3, RZ ;  /* 0x0000000310107810 */ /* 0x000fe40007ffe0ff */
[----:B------:R-:W-:Y:S01]  /*0b40*/  IADD3 R9, PT, PT, R9, 0x3, RZ ;  /* 0x0000000309097810 */ /* 0x000fe20007ffe0ff */
[----:B------:R-:W-:Y:S01]  /*0b50*/  IMAD R17, R14, 0x3, R17 ;  /* 0x000000030e117824 */ /* 0x000fe200078e0211 */
[----:B------:R-:W-:Y:S01]  /*0b60*/  IADD3 R18, PT, PT, R18, 0x3, RZ ;  /* 0x0000000312127810 */ /* 0x000fe20007ffe0ff */
[----:B--2---:R-:W-:Y:S04]  /*0b70*/  STS [R10], R19 ;  /* 0x000000130a007388 */ /* 0x004fe80000000800 */
[----:B---3--:R-:W-:Y:S01]  /*0b80*/  STS [R11], R0 ;  /* 0x000000000b007388 */ /* 0x008fe20000000800 */
        /* <DEDUP_REMOVED lines=12> */
.L_x_0:
[----:B------:R-:W0:Y:S01]  /*0c50*/  LDC.64 R2, c[0x0][0x390] ;  /* 0x0000e400ff027b82 */ /* 0x000e220000000a00 */
[----:B------:R-:W-:-:S04]  /*0c60*/  IMAD R5, R5, R14, R4 ;  /* 0x0000000e05057224 */ /* 0x000fc800078e0204 */
[----:B0-----:R-:W-:-:S05]  /*0c70*/  IMAD.WIDE R2, R5, 0x4, R2 ;  /* 0x0000000405027825 */ /* 0x001fca00078e0202 */
[----:B------:R-:W-:Y:S01]  /*0c80*/  STG.E desc[UR10][R2.64], R20 ;  /* 0x0000001402007986 */ /* 0x000fe2000c10190a */
[----:B------:R-:W-:Y:S05]  /*0c90*/  EXIT ;  /* 0x000000000000794d */ /* 0x000fea0003800000 */
.L_x_4:
[----:B------:R-:W-:-:S00]  /*0ca0*/  BRA `(.L_x_4) ;  /* 0xfffffffc00fc7947 */ /* 0x000fc0000383ffff */
[----:B------:R-:W-:-:S00]  /*0cb0*/  NOP ;  /* 0x0000000000007918 */ /* 0x000fc00000000000 */
        /* <DEDUP_REMOVED lines=12> */
.L_x_10:


//--------------------- .text._Z17mat_mul_knl_naivePfS_S_iii --------------------------
	.section	.text._Z17mat_mul_knl_naivePfS_S_iii,"ax",@progbits
	.align	128
        .global         _Z17mat_mul_knl_naivePfS_S_iii
        .type           _Z17mat_mul_knl_naivePfS_S_iii,@function
        .size           _Z17mat_mul_knl_naivePfS_S_iii,(.L_x_11 - _Z17mat_mul_knl_naivePfS_S_iii)
        .other          _Z17mat_mul_knl_naivePfS_S_iii,@"STO_CUDA_ENTRY STV_DEFAULT"
_Z17mat_mul_knl_naivePfS_S_iii:
.text._Z17mat_mul_knl_naivePfS_S_iii:
[----:B------:R-:W-:Y:S01]  /*0000*/  LDC R1, c[0x0][0x37c] ;  /* 0x0000df00ff017b82 */ /* 0x000fe20000000800 */
[----:B------:R-:W0:Y:S01]  /*0010*/  S2R R0, SR_CTAID.X ;  /* 0x0000000000007919 */ /* 0x000e220000002500 */
[----:B------:R-:W1:Y:S06]  /*0020*/  LDCU UR4, c[0x0][0x364] ;  /* 0x00006c80ff0477ac */ /* 0x000e6c0008000800 */
[----:B------:R-:W2:Y:S01]  /*0030*/  LDC R17, c[0x0][0x3a0] ;  /* 0x0000e800ff117b82 */ /* 0x000ea20000000800 */
[----:B------:R-:W0:Y:S01]  /*0040*/  S2R R5, SR_TID.X ;  /* 0x0000000000057919 */ /* 0x000e220000002100 */
[----:B------:R-:W0:Y:S01]  /*0050*/  LDCU UR5, c[0x0][0x360] ;  /* 0x00006c00ff0577ac */ /* 0x000e220008000800 */
[----:B------:R-:W1:Y:S01]  /*0060*/  S2R R16, SR_CTAID.Y ;  /* 0x0000000000107919 */ /* 0x000e620000002600 */
[----:B------:R-:W3:Y:S01]  /*0070*/  LDCU UR6, c[0x0][0x398] ;  /* 0x00007300ff0677ac */ /* 0x000ee20008000800 */
[----:B------:R-:W1:Y:S01]  /*0080*/  S2R R3, SR_TID.Y ;  /* 0x0000000000037919 */ /* 0x000e620000002200 */
[----:B0-----:R-:W-:-:S05]  /*0090*/  IMAD R0, R0, UR5, R5 ;  /* 0x0000000500007c24 */ /* 0x001fca000f8e0205 */
[----:B--2---:R-:W-:Y:S01]  /*00a0*/  ISETP.GE.AND P0, PT, R0, R17, PT ;  /* 0x000000110000720c */ /* 0x004fe20003f06270 */
[----:B-1----:R-:W-:-:S05]  /*00b0*/  IMAD R16, R16, UR4, R3 ;  /* 0x0000000410107c24 */ /* 0x002fca000f8e0203 */
[----:B---3--:R-:W-:-:S13]  /*00c0*/  ISETP.GE.OR P0, PT, R16, UR6, P0 ;  /* 0x0000000610007c0c */ /* 0x008fda0008706670 */
[----:B------:R-:W-:Y:S05]  /*00d0*/  @P0 EXIT ;  /* 0x000000000000094d */ /* 0x000fea0003800000 */
[----:B------:R-:W0:Y:S01]  /*00e0*/  LDC R19, c[0x0][0x39c] ;  /* 0x0000e700ff137b82 */ /* 0x000e220000000800 */
[----:B------:R-:W1:Y:S01]  /*00f0*/  LDCU.64 UR4, c[0x0][0x358] ;  /* 0x00006b00ff0477ac */ /* 0x000e620008000a00 */
[----:B------:R-:W-:Y:S01]  /*0100*/  HFMA2 R24, -RZ, RZ, 0, 0 ;  /* 0x00000000ff187431 */ /* 0x000fe200000001ff */
[----:B0-----:R-:W-:-:S13]  /*0110*/  ISETP.GE.AND P0, PT, R19, 0x1, PT ;  /* 0x000000011300780c */ /* 0x001fda0003f06270 */
[----:B-1----:R-:W-:Y:S05]  /*0120*/  @!P0 BRA `(.L_x_5) ;  /* 0x0000000400e08947 */ /* 0x002fea0003800000 */
[C---:B------:R-:W-:Y:S01]  /*0130*/  ISETP.GE.U32.AND P1, PT, R19.reuse, 0x8, PT ;  /* 0x000000081300780c */ /* 0x040fe20003f26070 */
[----:B------:R-:W-:Y:S01]  /*0140*/  IMAD R20, R16, R19, RZ ;  /* 0x0000001310147224 */ /* 0x000fe200078e02ff */
[----:B------:R-:W-:Y:S02]  /*0150*/  LOP3.LUT R27, R19, 0x7, RZ, 0xc0, !PT ;  /* 0x00000007131b7812 */ /* 0x000fe400078ec0ff */
[----:B------:R-:W-:Y:S02]  /*0160*/  MOV R24, RZ ;  /* 0x000000ff00187202 */ /* 0x000fe40000000f00 */
[----:B------:R-:W-:Y:S02]  /*0170*/  ISETP.NE.AND P0, PT, R27, RZ, PT ;  /* 0x000000ff1b00720c */ /* 0x000fe40003f05270 */
[----:B------:R-:W-:-:S05]  /*0180*/  MOV R21, RZ ;  /* 0x000000ff00157202 */ /* 0x000fca0000000f00 */
[----:B------:R-:W-:Y:S06]  /*0190*/  @!P1 BRA `(.L_x_6) ;  /* 0x0000000000c49947 */ /* 0x000fec0003800000 */
[----:B------:R-:W0:Y:S01]  /*01a0*/  LDC.64 R2, c[0x0][0x380] ;  /* 0x0000e000ff027b82 */ /* 0x000e220000000a00 */
[----:B------:R-:W-:Y:S02]  /*01b0*/  LOP3.LUT R21, R19, 0x7ffffff8, RZ, 0xc0, !PT ;  /* 0x7ffffff813157812 */ /* 0x000fe400078ec0ff */
[----:B------:R-:W-:Y:S02]  /*01c0*/  MOV R24, RZ ;  /* 0x000000ff00187202 */ /* 0x000fe40000000f00 */
[----:B------:R-:W-:Y:S02]  /*01d0*/  MOV R18, R0 ;  /* 0x0000000000127202 */ /* 0x000fe40000000f00 */
[----:B------:R-:W-:Y:S01]  /*01e0*/  IADD3 R22, PT, PT, -R21, RZ, RZ ;  /* 0x000000ff15167210 */ /* 0x000fe20007ffe1ff */
[----:B0-----:R-:W-:-:S03]  /*01f0*/  IMAD.WIDE.U32 R2, R20, 0x4, R2 ;  /* 0x0000000414027825 */ /* 0x001fc600078e0002 */
[----:B------:R-:W-:-:S04]  /*0200*/  IADD3 R4, P1, PT, R2, 0x10, RZ ;  /* 0x0000001002047810 */ /* 0x000fc80007f3e0ff */
[----:B------:R-:W-:-:S09]  /*0210*/  IADD3.X R5, PT, PT, RZ, R3, RZ, P1, !PT ;  /* 0x00000003ff057210 */ /* 0x000fd20000ffe4ff */
.L_x_7:
[----:B------:R-:W0:Y:S01]  /*0220*/  LDC.64 R14, c[0x0][0x388] ;  /* 0x0000e200ff0e7b82 */ /* 0x000e220000000a00 */
[----:B------:R-:W-:Y:S02]  /*0230*/  MOV R2, R4 ;  /* 0x0000000400027202 */ /* 0x000fe40000000f00 */
[----:B------:R-:W-:-:S05]  /*0240*/  MOV R3, R5 ;  /* 0x0000000500037202 */ /* 0x000fca0000000f00 */
[----:B------:R-:W2:Y:S04]  /*0250*/  LDG.E R25, desc[UR4][R2.64+-0x10] ;  /* 0xfffff00402197981 */ /* 0x000ea8000c1e1900 */
[----:B------:R-:W3:Y:S04]  /*0260*/  LDG.E R23, desc[UR4][R2.64+-0xc] ;  /* 0xfffff40402177981 */ /* 0x000ee8000c1e1900 */
[----:B------:R-:W4:Y:S04]  /*0270*/  LDG.E R29, desc[UR4][R2.64+-0x8] ;  /* 0xfffff804021d7981 */ /* 0x000f28000c1e1900 */
[----:B------:R-:W5:Y:S01]  /*0280*/  LDG.E R28, desc[UR4][R2.64+-0x4] ;  /* 0xfffffc04021c7981 */ /* 0x000f62000c1e1900 */
[----:B0-----:R-:W-:-:S05]  /*0290*/  IMAD.WIDE R14, R18, 0x4, R14 ;  /* 0x00000004120e7825 */ /* 0x001fca00078e020e */
[----:B------:R0:W2:Y:S01]  /*02a0*/  LDG.E R26, desc[UR4][R14.64] ;  /* 0x000000040e1a7981 */ /* 0x0000a2000c1e1900 */
[----:B------:R-:W-:-:S04]  /*02b0*/  IMAD.WIDE R12, R17, 0x4, R14 ;  /* 0x00000004110c7825 */ /* 0x000fc800078e020e */
[C---:B------:R-:W-:Y:S02]  /*02c0*/  IMAD.WIDE R4, R17.reuse, 0x4, R12 ;  /* 0x0000000411047825 */ /* 0x040fe400078e020c */
[----:B------:R-:W3:Y:S02]  /*02d0*/  LDG.E R12, desc[UR4][R12.64] ;  /* 0x000000040c0c7981 */ /* 0x000ee4000c1e1900 */
[C---:B------:R-:W-:Y:S02]  /*02e0*/  IMAD.WIDE R8, R17.reuse, 0x4, R4 ;  /* 0x0000000411087825 */ /* 0x040fe400078e0204 */
[----:B------:R-:W4:Y:S02]  /*02f0*/  LDG.E R4, desc[UR4][R4.64] ;  /* 0x0000000404047981 */ /* 0x000f24000c1e1900 */
[C---:B------:R-:W-:Y:S02]  /*0300*/  IMAD.WIDE R6, R17.reuse, 0x4, R8 ;  /* 0x0000000411067825 */ /* 0x040fe400078e0208 */
[----:B------:R-:W5:Y:S02]  /*0310*/  LDG.E R8, desc[UR4][R8.64] ;  /* 0x0000000408087981 */ /* 0x000f64000c1e1900 */
[----:B------:R-:W-:-:S02]  /*0320*/  IMAD.WIDE R10, R17, 0x4, R6 ;  /* 0x00000004110a7825 */ /* 0x000fc400078e0206 */
[----:B------:R-:W5:Y:S04]  /*0330*/  LDG.E R5, desc[UR4][R2.64] ;  /* 0x0000000402057981 */ /* 0x000f68000c1e1900 */
[----:B------:R-:W5:Y:S01]  /*0340*/  LDG.E R6, desc[UR4][R6.64] ;  /* 0x0000000406067981 */ /* 0x000f62000c1e1900 */
[----:B0-----:R-:W-:-:S03]  /*0350*/  IMAD.WIDE R14, R17, 0x4, R10 ;  /* 0x00000004110e7825 */ /* 0x001fc600078e020a */
[----:B------:R-:W5:Y:S04]  /*0360*/  LDG.E R10, desc[UR4][R10.64] ;  /* 0x000000040a0a7981 */ /* 0x000f68000c1e1900 */
[----:B------:R-:W5:Y:S04]  /*0370*/  LDG.E R13, desc[UR4][R14.64] ;  /* 0x000000040e0d7981 */ /* 0x000f68000c1e1900 */
[----:B------:R-:W5:Y:S04]  /*0380*/  LDG.E R7, desc[UR4][R2.64+0x4] ;  /* 0x0000040402077981 */ /* 0x000f68000c1e1900 */
[----:B------:R-:W5:Y:S01]  /*0390*/  LDG.E R9, desc[UR4][R2.64+0xc] ;  /* 0x00000c0402097981 */ /* 0x000f62000c1e1900 */
[----:B--2---:R-:W-:Y:S01]  /*03a0*/  FFMA R26, R25, R26, R24 ;  /* 0x0000001a191a7223 */ /* 0x004fe20000000018 */
[----:B------:R-:W-:-:S02]  /*03b0*/  IMAD.WIDE R24, R17, 0x4, R14 ;  /* 0x0000000411187825 */ /* 0x000fc400078e020e */
[----:B------:R-:W2:Y:S04]  /*03c0*/  LDG.E R14, desc[UR4][R2.64+0x8] ;  /* 0x00000804020e7981 */ /* 0x000ea8000c1e1900 */
[----:B------:R-:W2:Y:S01]  /*03d0*/  LDG.E R24, desc[UR4][R24.64] ;  /* 0x0000000418187981 */ /* 0x000ea2000c1e1900 */
[----:B---3--:R-:W-:Y:S01]  /*03e0*/  FFMA R12, R23, R12, R26 ;  /* 0x0000000c170c7223 */ /* 0x008fe2000000001a */
[----:B------:R-:W-:-:S03]  /*03f0*/  IADD3 R22, PT, PT, R22, 0x8, RZ ;  /* 0x0000000816167810 */ /* 0x000fc60007ffe0ff */
[----:B----4-:R-:W-:Y:S01]  /*0400*/  FFMA R29, R29, R4, R12 ;  /* 0x000000041d1d7223 */ /* 0x010fe2000000000c */
[----:B------:R-:W-:-:S03]  /*0410*/  ISETP.NE.AND P1, PT, R22, RZ, PT ;  /* 0x000000ff1600720c */ /* 0x000fc60003f25270 */
[----:B-----5:R-:W-:Y:S01]  /*0420*/  FFMA R8, R28, R8, R29 ;  /* 0x000000081c087223 */ /* 0x020fe2000000001d */
[----:B------:R-:W-:-:S03]  /*0430*/  IADD3 R4, P2, PT, R2, 0x20, RZ ;  /* 0x0000002002047810 */ /* 0x000fc60007f5e0ff */
[----:B------:R-:W-:Y:S01]  /*0440*/  FFMA R6, R5, R6, R8 ;  /* 0x0000000605067223 */ /* 0x000fe20000000008 */
[----:B------:R-:W-:Y:S02]  /*0450*/  IADD3.X R5, PT, PT, RZ, R3, RZ, P2, !PT ;  /* 0x00000003ff057210 */ /* 0x000fe400017fe4ff */
[----:B------:R-:W-:Y:S01]  /*0460*/  LEA R18, R17, R18, 0x3 ;  /* 0x0000001211127211 */ /* 0x000fe200078e18ff */
[----:B------:R-:W-:-:S04]  /*0470*/  FFMA R7, R7, R10, R6 ;  /* 0x0000000a07077223 */ /* 0x000fc80000000006 */
[----:B--2---:R-:W-:-:S04]  /*0480*/  FFMA R14, R14, R13, R7 ;  /* 0x0000000d0e0e7223 */ /* 0x004fc80000000007 */
[----:B------:R-:W-:Y:S01]  /*0490*/  FFMA R24, R9, R24, R14 ;  /* 0x0000001809187223 */ /* 0x000fe2000000000e */
[----:B------:R-:W-:Y:S06]  /*04a0*/  @P1 BRA `(.L_x_7) ;  /* 0xfffffffc005c1947 */ /* 0x000fec000383ffff */
.L_x_6:
[----:B------:R-:W-:Y:S05]  /*04b0*/  @!P0 BRA `(.L_x_5) ;  /* 0x0000000000fc8947 */ /* 0x000fea0003800000 */
[----:B------:R-:W-:Y:S02]  /*04c0*/  ISETP.GE.U32.AND P1, PT, R27, 0x4, PT ;  /* 0x000000041b00780c */ /* 0x000fe40003f26070 */
[----:B------:R-:W-:-:S04]  /*04d0*/  LOP3.LUT R14, R19, 0x3, RZ, 0xc0, !PT ;  /* 0x00000003130e7812 */ /* 0x000fc800078ec0ff */
[----:B------:R-:W-:-:S07]  /*04e0*/  ISETP.NE.AND P0, PT, R14, RZ, PT ;  /* 0x000000ff0e00720c */ /* 0x000fce0003f05270 */
[----:B------:R-:W-:Y:S06]  /*04f0*/  @!P1 BRA `(.L_x_8) ;  /* 0x00000000006c9947 */ /* 0x000fec0003800000 */
[----:B------:R-:W0:Y:S01]  /*0500*/  LDC.64 R4, c[0x0][0x388] ;  /* 0x0000e200ff047b82 */ /* 0x000e220000000a00 */
[----:B------:R-:W1:Y:S01]  /*0510*/  LDCU.64 UR6, c[0x0][0x380] ;  /* 0x00007000ff0677ac */ /* 0x000e620008000a00 */
[----:B------:R-:W-:Y:S01]  /*0520*/  IMAD R7, R21, R17, R0 ;  /* 0x0000001115077224 */ /* 0x000fe200078e0200 */
[CC--:B------:R-:W-:Y:S02]  /*0530*/  IADD3 R3, PT, PT, R20.reuse, R21.reuse, RZ ;  /* 0x0000001514037210 */ /* 0x0c0fe40007ffe0ff */
[----:B------:R-:W-:-:S03]  /*0540*/  IADD3 R8, P1, PT, R20, R21, RZ ;  /* 0x0000001514087210 */ /* 0x000fc60007f3e0ff */
[----:B------:R-:W2:Y:S01]  /*0550*/  LDC.64 R12, c[0x0][0x380] ;  /* 0x0000e000ff0c7b82 */ /* 0x000ea20000000a00 */
[----:B0-----:R-:W-:-:S04]  /*0560*/  IMAD.WIDE R4, R7, 0x4, R4 ;  /* 0x0000000407047825 */ /* 0x001fc800078e0204 */
[----:B------:R-:W-:Y:S02]  /*0570*/  IMAD.WIDE R6, R17, 0x4, R4 ;  /* 0x0000000411067825 */ /* 0x000fe400078e0204 */
[----:B------:R-:W3:Y:S02]  /*0580*/  LDG.E R4, desc[UR4][R4.64] ;  /* 0x0000000404047981 */ /* 0x000ee4000c1e1900 */
[----:B--2---:R-:W-:Y:S01]  /*0590*/  IMAD.WIDE.U32 R12, R3, 0x4, R12 ;  /* 0x00000004030c7825 */ /* 0x004fe200078e000c */
[----:B------:R-:W-:Y:S02]  /*05a0*/  IADD3.X R3, PT, PT, RZ, RZ, RZ, P1, !PT ;  /* 0x000000ffff037210 */ /* 0x000fe40000ffe4ff */
[----:B-1----:R-:W-:-:S03]  /*05b0*/  LEA R2, P1, R8, UR6, 0x2 ;  /* 0x0000000608027c11 */ /* 0x002fc6000f8210ff */
[----:B------:R-:W3:Y:S01]  /*05c0*/  LDG.E R13, desc[UR4][R12.64] ;  /* 0x000000040c0d7981 */ /* 0x000ee2000c1e1900 */
[----:B------:R-:W-:Y:S01]  /*05d0*/  LEA.HI.X R3, R8, UR7, R3, 0x2, P1 ;  /* 0x0000000708037c11 */ /* 0x000fe200088f1403 */
[C---:B------:R-:W-:Y:S02]  /*05e0*/  IMAD.WIDE R8, R17.reuse, 0x4, R6 ;  /* 0x0000000411087825 */ /* 0x040fe400078e0206 */
[----:B------:R-:W2:Y:S04]  /*05f0*/  LDG.E R6, desc[UR4][R6.64] ;  /* 0x0000000406067981 */ /* 0x000ea8000c1e1900 */
[----:B------:R-:W2:Y:S01]  /*0600*/  LDG.E R15, desc[UR4][R2.64+0x4] ;  /* 0x00000404020f7981 */ /* 0x000ea2000c1e1900 */
[----:B------:R-:W-:-:S03]  /*0610*/  IMAD.WIDE R10, R17, 0x4, R8 ;  /* 0x00000004110a7825 */ /* 0x000fc600078e0208 */
[----:B------:R-:W4:Y:S04]  /*0620*/  LDG.E R22, desc[UR4][R8.64] ;  /* 0x0000000408167981 */ /* 0x000f28000c1e1900 */
[----:B------:R-:W4:Y:S04]  /*0630*/  LDG.E R18, desc[UR4][R2.64+0x8] ;  /* 0x0000080402127981 */ /* 0x000f28000c1e1900 */
[----:B------:R-:W5:Y:S04]  /*0640*/  LDG.E R26, desc[UR4][R2.64+0xc] ;  /* 0x00000c04021a7981 */ /* 0x000f68000c1e1900 */
[----:B------:R-:W5:Y:S01]  /*0650*/  LDG.E R10, desc[UR4][R10.64] ;  /* 0x000000040a0a7981 */ /* 0x000f62000c1e1900 */
[----:B------:R-:W-:Y:S01]  /*0660*/  IADD3 R21, PT, PT, R21, 0x4, RZ ;  /* 0x0000000415157810 */ /* 0x000fe20007ffe0ff */
[----:B---3--:R-:W-:-:S04]  /*0670*/  FFMA R24, R13, R4, R24 ;  /* 0x000000040d187223 */ /* 0x008fc80000000018 */
[----:B--2---:R-:W-:-:S04]  /*0680*/  FFMA R15, R15, R6, R24 ;  /* 0x000000060f0f7223 */ /* 0x004fc80000000018 */
[----:B----4-:R-:W-:-:S04]  /*0690*/  FFMA R15, R18, R22, R15 ;  /* 0x00000016120f7223 */ /* 0x010fc8000000000f */
[----:B-----5:R-:W-:-:S07]  /*06a0*/  FFMA R24, R26, R10, R15 ;  /* 0x0000000a1a187223 */ /* 0x020fce000000000f */
.L_x_8:
[----:B------:R-:W-:Y:S05]  /*06b0*/  @!P0 BRA `(.L_x_5) ;  /* 0x00000000007c8947 */ /* 0x000fea0003800000 */
[----:B------:R-:W-:Y:S01]  /*06c0*/  ISETP.NE.AND P1, PT, R14, 0x1, PT ;  /* 0x000000010e00780c */ /* 0x000fe20003f25270 */
[----:B------:R-:W0:Y:S01]  /*06d0*/  LDC.64 R10, c[0x0][0x380] ;  /* 0x0000e000ff0a7b82 */ /* 0x000e220000000a00 */
[----:B------:R-:W-:-:S04]  /*06e0*/  LOP3.LUT R19, R19, 0x1, RZ, 0xc0, !PT ;  /* 0x0000000113137812 */ /* 0x000fc800078ec0ff */
[----:B------:R-:W-:-:S03]  /*06f0*/  ISETP.NE.U32.AND P0, PT, R19, 0x1, PT ;  /* 0x000000011300780c */ /* 0x000fc60003f05070 */
[----:B------:R-:W1:Y:S04]  /*0700*/  LDC.64 R8, c[0x0][0x388] ;  /* 0x0000e200ff087b82 */ /* 0x000e680000000a00 */
[CC--:B------:R-:W-:Y:S02]  /*0710*/  @P1 IADD3 R13, PT, PT, R20.reuse, R21.reuse, RZ ;  /* 0x00000015140d1210 */ /* 0x0c0fe40007ffe0ff */
[----:B------:R-:W-:Y:S02]  /*0720*/  @P1 IADD3 R12, P2, PT, R20, R21, RZ ;  /* 0x00000015140c1210 */ /* 0x000fe40007f5e0ff */
[----:B------:R-:W2:Y:S02]  /*0730*/  @P1 LDC.64 R2, c[0x0][0x380] ;  /* 0x0000e000ff021b82 */ /* 0x000ea40000000a00 */
[----:B------:R-:W-:-:S06]  /*0740*/  @P1 IADD3.X R14, PT, PT, RZ, RZ, RZ, P2, !PT ;  /* 0x000000ffff0e1210 */ /* 0x000fcc00017fe4ff */
[----:B------:R-:W3:Y:S01]  /*0750*/  LDC.64 R4, c[0x0][0x380] ;  /* 0x0000e000ff047b82 */ /* 0x000ee20000000a00 */
[----:B0-----:R-:W-:-:S04]  /*0760*/  @P1 IMAD.WIDE.U32 R10, R13, 0x4, R10 ;  /* 0x000000040d0a1825 */ /* 0x001fc800078e000a */
[C---:B------:R-:W-:Y:S01]  /*0770*/  @P1 IMAD R13, R21.reuse, R17, R0 ;  /* 0x00000011150d1224 */ /* 0x040fe200078e0200 */
[----:B------:R-:W-:Y:S01]  /*0780*/  @P1 IADD3 R21, PT, PT, R21, 0x2, RZ ;  /* 0x0000000215151810 */ /* 0x000fe20007ffe0ff */
[----:B------:R-:W4:Y:S01]  /*0790*/  @P1 LDG.E R11, desc[UR4][R10.64] ;  /* 0x000000040a0b1981 */ /* 0x000f22000c1e1900 */
[----:B------:R-:W0:Y:S01]  /*07a0*/  LDC.64 R6, c[0x0][0x388] ;  /* 0x0000e200ff067b82 */ /* 0x000e220000000a00 */
[----:B-1----:R-:W-:Y:S01]  /*07b0*/  @P1 IMAD.WIDE R8, R13, 0x4, R8 ;  /* 0x000000040d081825 */ /* 0x002fe200078e0208 */
[----:B------:R-:W-:Y:S02]  /*07c0*/  @!P0 IADD3 R15, PT, PT, R20, R21, RZ ;  /* 0x00000015140f8210 */ /* 0x000fe40007ffe0ff */
[----:B--2---:R-:W-:Y:S01]  /*07d0*/  @P1 LEA R2, P2, R12, R2, 0x2 ;  /* 0x000000020c021211 */ /* 0x004fe200078410ff */
[----:B------:R-:W-:-:S03]  /*07e0*/  @!P0 IMAD R21, R21, R17, R0 ;  /* 0x0000001115158224 */ /* 0x000fc600078e0200 */
[----:B------:R-:W-:Y:S01]  /*07f0*/  @P1 LEA.HI.X R3, R12, R3, R14, 0x2, P2 ;  /* 0x000000030c031211 */ /* 0x000fe200010f140e */
[----:B------:R-:W-:Y:S01]  /*0800*/  @P1 IMAD.WIDE R12, R17, 0x4, R8 ;  /* 0x00000004110c1825 */ /* 0x000fe200078e0208 */
[----:B------:R-:W4:Y:S03]  /*0810*/  @P1 LDG.E R14, desc[UR4][R8.64] ;  /* 0x00000004080e1981 */ /* 0x000f26000c1e1900 */
[----:B---3--:R-:W-:Y:S01]  /*0820*/  @!P0 IMAD.WIDE.U32 R4, R15, 0x4, R4 ;  /* 0x000000040f048825 */ /* 0x008fe200078e0004 */
[----:B------:R-:W2:Y:S04]  /*0830*/  @P1 LDG.E R2, desc[UR4][R2.64+0x4] ;  /* 0x0000040402021981 */ /* 0x000ea8000c1e1900 */
[----:B------:R-:W2:Y:S01]  /*0840*/  @P1 LDG.E R12, desc[UR4][R12.64] ;  /* 0x000000040c0c1981 */ /* 0x000ea2000c1e1900 */
[----:B0-----:R-:W-:-:S03]  /*0850*/  @!P0 IMAD.WIDE R6, R21, 0x4, R6 ;  /* 0x0000000415068825 */ /* 0x001fc600078e0206 */
[----:B------:R-:W3:Y:S04]  /*0860*/  @!P0 LDG.E R5, desc[UR4][R4.64] ;  /* 0x0000000404058981 */ /* 0x000ee8000c1e1900 */
[----:B------:R-:W3:Y:S01]  /*0870*/  @!P0 LDG.E R6, desc[UR4][R6.64] ;  /* 0x0000000406068981 */ /* 0x000ee2000c1e1900 */
[----:B----4-:R-:W-:-:S04]  /*0880*/  @P1 FFMA R11, R11, R14, R24 ;  /* 0x0000000e0b0b1223 */ /* 0x010fc80000000018 */
[----:B--2---:R-:W-:-:S04]  /*0890*/  @P1 FFMA R24, R2, R12, R11 ;  /* 0x0000000c02181223 */ /* 0x004fc8000000000b */
[----:B---3--:R-:W-:-:S07]  /*08a0*/  @!P0 FFMA R24, R5, R6, R24 ;  /* 0x0000000605188223 */ /* 0x008fce0000000018 */
.L_x_5:
[----:B------:R-:W0:Y:S01]  /*08b0*/  LDC.64 R2, c[0x0][0x390] ;  /* 0x0000e400ff027b82 */ /* 0x000e220000000a00 */
[----:B------:R-:W-:-:S04]  /*08c0*/  IMAD R17, R16, R17, R0 ;  /* 0x0000001110117224 */ /* 0x000fc800078e0200 */
[----:B0-----:R-:W-:-:S05]  /*08d0*/  IMAD.WIDE R2, R17, 0x4, R2 ;  /* 0x0000000411027825 */ /* 0x001fca00078e0202 */
[----:B------:R-:W2:Y:S02]  /*08e0*/  LDG.E R5, desc[UR4][R2.64] ;  /* 0x0000000402057981 */ /* 0x000ea4000c1e1900 */
[----:B--2---:R-:W-:-:S05]  /*08f0*/  FADD R5, R5, R24 ;  /* 0x0000001805057221 */ /* 0x004fca0000000000 */
[----:B------:R-:W-:Y:S01]  /*0900*/  STG.E desc[UR4][R2.64], R5 ;  /* 0x0000000502007986 */ /* 0x000fe2000c101904 */
[----:B------:R-:W-:Y:S05]  /*0910*/  EXIT ;  /* 0x000000000000794d */ /* 0x000fea0003800000 */
.L_x_9:
        /* <DEDUP_REMOVED lines=14> */
.L_x_11:


//--------------------- .nv.shared._Z17mat_mul_knl_tiledPfS_S_iii --------------------------
	.section	.nv.shared._Z17mat_mul_knl_tiledPfS_S_iii,"aw",@nobits
	.sectionflags	@""
	.align	4
.nv.shared._Z17mat_mul_knl_tiledPfS_S_iii:
	.zero		1096


//--------------------- .nv.shared.reserved.0     --------------------------
	.section	.nv.shared.reserved.0,"aw",@nobits
	.weak		__nv_reservedSMEM_offset_0_alias
	.size		__nv_reservedSMEM_offset_0_alias, 0, 64
	.other		__nv_reservedSMEM_offset_0_alias,@"STO_CUDA_RESERVED_SHARED STV_DEFAULT"
__nv_reservedSMEM_offset_0_alias:
	.zero		0
	.zero		64


//--------------------- .nv.constant0._Z17mat_mul_knl_tiledPfS_S_iii --------------------------
	.section	.nv.constant0._Z17mat_mul_knl_tiledPfS_S_iii,"a",@progbits
	.sectionflags	@""
	.align	4
.nv.constant0._Z17mat_mul_knl_tiledPfS_S_iii:
	.zero		932


//--------------------- .nv.constant0._Z17mat_mul_knl_naivePfS_S_iii --------------------------
	.section	.nv.constant0._Z17mat_mul_knl_naivePfS_S_iii,"a",@progbits
	.sectionflags	@""
	.align	4
.nv.constant0._Z17mat_mul_knl_naivePfS_S_iii:
	.zero		932


//--------------------- SYMBOLS --------------------------

	.type		.nv.reservedSmem.offset0,@object
	.size		.nv.reservedSmem.offset0,0x4
	.type		.nv.reservedSmem.cap,@object
	.size		.nv.reservedSmem.cap,0x4
